def matmul_kernel(
    a_ptr,
    b_ptr,
    c_ptr,
    M,
    N,
    K,
    stride_am,
    stride_ak,
    stride_bk,
    stride_bn,
    stride_cm,
    stride_cn,
    BLOCK_M: tl.constexpr,
    BLOCK_N: tl.constexpr,
    BLOCK_K: tl.constexpr,
    GROUP_M: tl.constexpr,
):
    pid = tl.program_id(axis=0)
    num_pid_m = tl.cdiv(M, BLOCK_M)
    num_pid_n = tl.cdiv(N, BLOCK_N)
    num_pid_in_group = GROUP_M * num_pid_n
    group_id = pid // num_pid_in_group
    first_pid_m = group_id * GROUP_M
    group_size_m = min(num_pid_m - first_pid_m, GROUP_M)
    pid_m = first_pid_m + ((pid % num_pid_in_group) % group_size_m)
    pid_n = (pid % num_pid_in_group) // group_size_m

    offs_am = (pid_m * BLOCK_M + tl.arange(0, BLOCK_M)) % M
    offs_bn = (pid_n * BLOCK_N + tl.arange(0, BLOCK_N)) % N
    offs_k = tl.arange(0, BLOCK_K)
    a_ptrs = a_ptr + offs_am[:, None] * stride_am + offs_k[None, :] * stride_ak
    b_ptrs = b_ptr + offs_k[:, None] * stride_bk + offs_bn[None, :] * stride_bn

    acc = tl.zeros((BLOCK_M, BLOCK_N), dtype=tl.float32)
    for kk in range(0, tl.cdiv(K, BLOCK_K)):
        a = tl.load(a_ptrs, mask=offs_k[None, :] < K - kk * BLOCK_K, other=0.0)
        b = tl.load(b_ptrs, mask=offs_k[:, None] < K - kk * BLOCK_K, other=0.0)
        acc = tl.dot(a, b, acc)
        a_ptrs += BLOCK_K * stride_ak
        b_ptrs += BLOCK_K * stride_bk

    c = acc.to(c_ptr.dtype.element_ty)
    offs_cm = pid_m * BLOCK_M + tl.arange(0, BLOCK_M)
    offs_cn = pid_n * BLOCK_N + tl.arange(0, BLOCK_N)
    c_ptrs = c_ptr + offs_cm[:, None] * stride_cm + offs_cn[None, :] * stride_cn
    mask = (offs_cm[:, None] < M) & (offs_cn[None, :] < N)
    tl.store(c_ptrs, c, mask=mask)

# config = {"BLOCK_K": 32, "BLOCK_M": 16, "BLOCK_N": 256, "GROUP_M": 8, "arch": "sm_100", "dtype": "fp16", "num_ctas": 1, "num_stages": 3, "num_warps": 4}
# arch = sm_100


// ===== COMPILED SASS (sm_100a) =====

	.target	sm_100a

	.elftype	@"ET_EXEC"


//--------------------- .note.nv.tkinfo           --------------------------
	.section	.note.nv.tkinfo,"",@"SHT_NOTE"
	.sectionflags	@"SHF_NOTE_NV_TKINFO"
	.tkinfo
        /*0018*/ 	.word	0x00000081
        /*0030*/ 	.string	""
        /*0030*/ 	.string	"ptxas-blackwell"
        /*0030*/ 	.string	"Cuda compilation tools, release 12.9, V12.9.86"
        /*0030*/ 	.string	"Build cuda_12.9.r12.9/compiler.36037853_0"
        /*0030*/ 	.string	"-v  -suppress-debug-info  -lineinfo  -arch sm_100a "



//--------------------- .note.nv.cuver            --------------------------
	.section	.note.nv.cuver,"",@"SHT_NOTE"
	.sectionflags	@"SHF_NOTE_NV_CUVER"
        /*0018*/ 	.short	0x0001
        /*001a*/ 	.short	0x0064
        /*001c*/ 	.short	0x0001
        /*001e*/ 	.short	0x0000
        /*0020*/ 	.short	0x0001
        /*0022*/ 	.short	0x0000


//--------------------- .nv.info                  --------------------------
	.section	.nv.info,"",@"SHT_CUDA_INFO"
	.align	4


	//----- nvinfo : EIATTR_REGCOUNT
	.align		4
        /*0000*/ 	.byte	0x04, 0x2f
        /*0002*/ 	.short	(.L_1 - .L_0)
	.align		4
.L_0:
        /*0004*/ 	.word	index@(matmul_kernel)
        /*0008*/ 	.word	0x000000ff


	//----- nvinfo : EIATTR_FRAME_SIZE
	.align		4
.L_1:
        /*000c*/ 	.byte	0x04, 0x11
        /*000e*/ 	.short	(.L_3 - .L_2)
	.align		4
.L_2:
        /*0010*/ 	.word	index@(matmul_kernel)
        /*0014*/ 	.word	0x00000000


	//----- nvinfo : EIATTR_MIN_STACK_SIZE
	.align		4
.L_3:
        /*0018*/ 	.byte	0x04, 0x12
        /*001a*/ 	.short	(.L_5 - .L_4)
	.align		4
.L_4:
        /*001c*/ 	.word	index@(matmul_kernel)
        /*0020*/ 	.word	0x00000000
.L_5:


//--------------------- .nv.info.matmul_kernel    --------------------------
	.section	.nv.info.matmul_kernel,"",@"SHT_CUDA_INFO"
	.sectionflags	@""
	.align	4


	//----- nvinfo : EIATTR_CUDA_API_VERSION
	.align		4
        /*0000*/ 	.byte	0x04, 0x37
        /*0002*/ 	.short	(.L_7 - .L_6)
.L_6:
        /*0004*/ 	.word	0x00000081


	//----- nvinfo : EIATTR_KPARAM_INFO
	.align		4
.L_7:
        /*0008*/ 	.byte	0x04, 0x17
        /*000a*/ 	.short	(.L_9 - .L_8)
.L_8:
        /*000c*/ 	.word	0x00000000
        /*0010*/ 	.short	0x000d
        /*0012*/ 	.short	0x0048
        /*0014*/ 	.byte	0x00, 0xf4, 0x21, 0x00


	//----- nvinfo : EIATTR_KPARAM_INFO
	.align		4
.L_9:
        /*0018*/ 	.byte	0x04, 0x17
        /*001a*/ 	.short	(.L_11 - .L_10)
.L_10:
        /*001c*/ 	.word	0x00000000
        /*0020*/ 	.short	0x000c
        /*0022*/ 	.short	0x0040
        /*0024*/ 	.byte	0x00, 0xf4, 0x21, 0x00


	//----- nvinfo : EIATTR_KPARAM_INFO
	.align		4
.L_11:
        /*0028*/ 	.byte	0x04, 0x17
        /*002a*/ 	.short	(.L_13 - .L_12)
.L_12:
        /*002c*/ 	.word	0x00000000
        /*0030*/ 	.short	0x000b
        /*0032*/ 	.short	0x0038
        /*0034*/ 	.byte	0x00, 0xf0, 0x11, 0x00


	//----- nvinfo : EIATTR_KPARAM_INFO
	.align		4
.L_13:
        /*0038*/ 	.byte	0x04, 0x17
        /*003a*/ 	.short	(.L_15 - .L_14)
.L_14:
        /*003c*/ 	.word	0x00000000
        /*0040*/ 	.short	0x000a
        /*0042*/ 	.short	0x0034
        /*0044*/ 	.byte	0x00, 0xf0, 0x11, 0x00


	//----- nvinfo : EIATTR_KPARAM_INFO
	.align		4
.L_15:
        /*0048*/ 	.byte	0x04, 0x17
        /*004a*/ 	.short	(.L_17 - .L_16)
.L_16:
        /*004c*/ 	.word	0x00000000
        /*0050*/ 	.short	0x0009
        /*0052*/ 	.short	0x0030
        /*0054*/ 	.byte	0x00, 0xf0, 0x11, 0x00


	//----- nvinfo : EIATTR_KPARAM_INFO
	.align		4
.L_17:
        /*0058*/ 	.byte	0x04, 0x17
        /*005a*/ 	.short	(.L_19 - .L_18)
.L_18:
        /*005c*/ 	.word	0x00000000
        /*0060*/ 	.short	0x0008
        /*0062*/ 	.short	0x002c
        /*0064*/ 	.byte	0x00, 0xf0, 0x11, 0x00


	//----- nvinfo : EIATTR_KPARAM_INFO
	.align		4
.L_19:
        /*0068*/ 	.byte	0x04, 0x17
        /*006a*/ 	.short	(.L_21 - .L_20)
.L_20:
        /*006c*/ 	.word	0x00000000
        /*0070*/ 	.short	0x0007
        /*0072*/ 	.short	0x0028
        /*0074*/ 	.byte	0x00, 0xf0, 0x11, 0x00


	//----- nvinfo : EIATTR_KPARAM_INFO
	.align		4
.L_21:
        /*0078*/ 	.byte	0x04, 0x17
        /*007a*/ 	.short	(.L_23 - .L_22)
.L_22:
        /*007c*/ 	.word	0x00000000
        /*0080*/ 	.short	0x0006
        /*0082*/ 	.short	0x0024
        /*0084*/ 	.byte	0x00, 0xf0, 0x11, 0x00


	//----- nvinfo : EIATTR_KPARAM_INFO
	.align		4
.L_23:
        /*0088*/ 	.byte	0x04, 0x17
        /*008a*/ 	.short	(.L_25 - .L_24)
.L_24:
        /*008c*/ 	.word	0x00000000
        /*0090*/ 	.short	0x0005
        /*0092*/ 	.short	0x0020
        /*0094*/ 	.byte	0x00, 0xf0, 0x11, 0x00


	//----- nvinfo : EIATTR_KPARAM_INFO
	.align		4
.L_25:
        /*0098*/ 	.byte	0x04, 0x17
        /*009a*/ 	.short	(.L_27 - .L_26)
.L_26:
        /*009c*/ 	.word	0x00000000
        /*00a0*/ 	.short	0x0004
        /*00a2*/ 	.short	0x001c
        /*00a4*/ 	.byte	0x00, 0xf0, 0x11, 0x00


	//----- nvinfo : EIATTR_KPARAM_INFO
	.align		4
.L_27:
        /*00a8*/ 	.byte	0x04, 0x17
        /*00aa*/ 	.short	(.L_29 - .L_28)
.L_28:
        /*00ac*/ 	.word	0x00000000
        /*00b0*/ 	.short	0x0003
        /*00b2*/ 	.short	0x0018
        /*00b4*/ 	.byte	0x00, 0xf0, 0x11, 0x00


	//----- nvinfo : EIATTR_KPARAM_INFO
	.align		4
.L_29:
        /*00b8*/ 	.byte	0x04, 0x17
        /*00ba*/ 	.short	(.L_31 - .L_30)
.L_30:
        /*00bc*/ 	.word	0x00000000
        /*00c0*/ 	.short	0x0002
        /*00c2*/ 	.short	0x0010
        /*00c4*/ 	.byte	0x00, 0xf4, 0x21, 0x00


	//----- nvinfo : EIATTR_KPARAM_INFO
	.align		4
.L_31:
        /*00c8*/ 	.byte	0x04, 0x17
        /*00ca*/ 	.short	(.L_33 - .L_32)
.L_32:
        /*00cc*/ 	.word	0x00000000
        /*00d0*/ 	.short	0x0001
        /*00d2*/ 	.short	0x0008
        /*00d4*/ 	.byte	0x00, 0xf4, 0x21, 0x00


	//----- nvinfo : EIATTR_KPARAM_INFO
	.align		4
.L_33:
        /*00d8*/ 	.byte	0x04, 0x17
        /*00da*/ 	.short	(.L_35 - .L_34)
.L_34:
        /*00dc*/ 	.word	0x00000000
        /*00e0*/ 	.short	0x0000
        /*00e2*/ 	.short	0x0000
        /*00e4*/ 	.byte	0x00, 0xf4, 0x21, 0x00


	//----- nvinfo : EIATTR_SPARSE_MMA_MASK
	.align		4
.L_35:
        /*00e8*/ 	.byte	0x03, 0x50
        /*00ea*/ 	.short	0x0000


	//----- nvinfo : EIATTR_MAXREG_COUNT
	.align		4
        /*00ec*/ 	.byte	0x03, 0x1b
        /*00ee*/ 	.short	0x00ff


	//----- nvinfo : EIATTR_NUM_BARRIERS
	.align		4
        /*00f0*/ 	.byte	0x02, 0x4c
        /*00f2*/ 	.byte	0x01
	.zero		1


	//----- nvinfo : EIATTR_VRC_CTA_INIT_COUNT
	.align		4
        /*00f4*/ 	.byte	0x02, 0x4a
	.zero		1
	.zero		1


	//----- nvinfo : EIATTR_EXIT_INSTR_OFFSETS
	.align		4
        /*00f8*/ 	.byte	0x04, 0x1c
        /*00fa*/ 	.short	(.L_37 - .L_36)


	//   ....[0]....
.L_36:
        /*00fc*/ 	.word	0x000085a0


	//   ....[1]....
        /*0100*/ 	.word	0x000085d0


	//----- nvinfo : EIATTR_REQNTID
	.align		4
.L_37:
        /*0104*/ 	.byte	0x04, 0x10
        /*0106*/ 	.short	(.L_39 - .L_38)
.L_38:
        /*0108*/ 	.word	0x00000080
        /*010c*/ 	.word	0x00000001
        /*0110*/ 	.word	0x00000001


	//----- nvinfo : EIATTR_CBANK_PARAM_SIZE
	.align		4
.L_39:
        /*0114*/ 	.byte	0x03, 0x19
        /*0116*/ 	.short	0x0050


	//----- nvinfo : EIATTR_PARAM_CBANK
	.align		4
        /*0118*/ 	.byte	0x04, 0x0a
        /*011a*/ 	.short	(.L_41 - .L_40)
	.align		4
.L_40:
        /*011c*/ 	.word	index@(.nv.constant0.matmul_kernel)
        /*0120*/ 	.short	0x0380
        /*0122*/ 	.short	0x0050


	//----- nvinfo : EIATTR_SW_WAR
	.align		4
.L_41:
        /*0124*/ 	.byte	0x04, 0x36
        /*0126*/ 	.short	(.L_43 - .L_42)
.L_42:
        /*0128*/ 	.word	0x00000008
.L_43:


//--------------------- .nv.compat                --------------------------
	.section	.nv.compat,"",@"SHT_CUDA_COMPAT_INFO"
	.align	4
        /*0000*/ 	.byte	0x02, 0x02, 0x01, 0x00, 0x02, 0x05, 0x05, 0x00, 0x02, 0x03, 0x00, 0x00, 0x02, 0x06, 0x01, 0x00


//--------------------- .nv.callgraph             --------------------------
	.section	.nv.callgraph,"",@"SHT_CUDA_CALLGRAPH"
	.align	4
	.sectionentsize	8
	.align		4
        /*0000*/ 	.word	0x00000000
	.align		4
        /*0004*/ 	.word	0xffffffff
	.align		4
        /*0008*/ 	.word	0x00000000
	.align		4
        /*000c*/ 	.word	0xfffffffe
	.align		4
        /*0010*/ 	.word	0x00000000
	.align		4
        /*0014*/ 	.word	0xfffffffd
	.align		4
        /*0018*/ 	.word	0x00000000
	.align		4
        /*001c*/ 	.word	0xfffffffc


//--------------------- .text.matmul_kernel       --------------------------
	.section	.text.matmul_kernel,"ax",@progbits
	.align	128
        .global         matmul_kernel
        .type           matmul_kernel,@function
        .size           matmul_kernel,(.L_x_4 - matmul_kernel)
        .other          matmul_kernel,@"STO_CUDA_ENTRY STV_DEFAULT"
matmul_kernel:
.text.matmul_kernel:
[----:B------:R-:W0:Y:S08]  /*0000*/  LDC R1, c[0x0][0x37c] ;  /* 0x0000df00ff017b82 */ /* 0x000e300000000800 */
[----:B------:R-:W1:Y:S01]  /*0010*/  LDC.64 R38, c[0x0][0x398] ;  /* 0x0000e600ff267b82 */ /* 0x000e620000000a00 */
[----:B------:R-:W2:Y:S01]  /*0020*/  S2R R5, SR_CTAID.X ;  /* 0x0000000000057919 */ /* 0x000ea20000002500 */
[----:B------:R-:W3:Y:S01]  /*0030*/  LDCU UR4, c[0x0][0x3a0] ;  /* 0x00007400ff0477ac */ /* 0x000ee20008000800 */
[----:B------:R-:W4:Y:S01]  /*0040*/  S2R R46, SR_TID.X ;  /* 0x00000000002e7919 */ /* 0x000f220000002100 */
[----:B------:R-:W0:Y:S01]  /*0050*/  LDCU.64 UR10, c[0x0][0x358] ;  /* 0x00006b00ff0a77ac */ /* 0x000e220008000a00 */
[----:B------:R-:W0:Y:S01]  /*0060*/  LDCU UR8, c[0x0][0x3a0] ;  /* 0x00007400ff0877ac */ /* 0x000e220008000800 */
[----:B---3--:R-:W-:Y:S01]  /*0070*/  UIADD3 UR4, UPT, UPT, UR4, 0x1f, URZ ;  /* 0x0000001f04047890 */ /* 0x008fe2000fffe0ff */
[----:B-1----:R-:W-:-:S03]  /*0080*/  VIADD R0, R39, 0xff ;  /* 0x000000ff27007836 */ /* 0x002fc60000000000 */
[----:B------:R-:W-:Y:S02]  /*0090*/  UISETP.GT.AND UP0, UPT, UR4, 0x1f, UPT ;  /* 0x0000001f0400788c */ /* 0x000fe4000bf04270 */
[----:B------:R-:W-:-:S04]  /*00a0*/  SHF.R.S32.HI R3, RZ, 0x1f, R0 ;  /* 0x0000001fff037819 */ /* 0x000fc80000011400 */
[----:B------:R-:W-:Y:S02]  /*00b0*/  LEA.HI R3, R3, R0, RZ, 0x8 ;  /* 0x0000000003037211 */ /* 0x000fe400078f40ff */
[----:B--2---:R-:W-:Y:S02]  /*00c0*/  IABS R8, R5 ;  /* 0x0000000500087213 */ /* 0x004fe40000000000 */
[----:B------:R-:W-:Y:S02]  /*00d0*/  SHF.R.S32.HI R3, RZ, 0x8, R3 ;  /* 0x00000008ff037819 */ /* 0x000fe40000011403 */
[----:B----4-:R-:W-:Y:S02]  /*00e0*/  SHF.R.U32.HI R50, RZ, 0x4, R46 ;  /* 0x00000004ff327819 */ /* 0x010fe4000001162e */
[----:B------:R-:W-:Y:S01]  /*00f0*/  LOP3.LUT R191, R46, 0xf, RZ, 0xc0, !PT ;  /* 0x0000000f2ebf7812 */ /* 0x000fe200078ec0ff */
[----:B------:R-:W-:Y:S01]  /*0100*/  IMAD.SHL.U32 R4, R3, 0x8, RZ ;  /* 0x0000000803047824 */ /* 0x000fe200078e00ff */
[----:B------:R-:W-:-:S02]  /*0110*/  SGXT.U32 R50, R50, 0x3 ;  /* 0x000000033232781a */ /* 0x000fc40000000000 */
[C---:B------:R-:W-:Y:S02]  /*0120*/  LOP3.LUT R202, R46.reuse, 0x60, RZ, 0xc0, !PT ;  /* 0x000000602eca7812 */ /* 0x040fe400078ec0ff */
[-C--:B------:R-:W-:Y:S02]  /*0130*/  IABS R7, R4.reuse ;  /* 0x0000000400077213 */ /* 0x080fe40000000000 */
[----:B------:R-:W-:Y:S02]  /*0140*/  IABS R10, R4 ;  /* 0x00000004000a7213 */ /* 0x000fe40000000000 */
[----:B------:R-:W1:Y:S01]  /*0150*/  I2F.RP R0, R7 ;  /* 0x0000000700007306 */ /* 0x000e620000209400 */
[----:B------:R-:W-:Y:S02]  /*0160*/  LOP3.LUT R44, R46, 0x1f, RZ, 0xc0, !PT ;  /* 0x0000001f2e2c7812 */ /* 0x000fe400078ec0ff */
[C---:B------:R-:W-:Y:S02]  /*0170*/  LOP3.LUT R49, R50.reuse, 0x8, RZ, 0xfc, !PT ;  /* 0x0000000832317812 */ /* 0x040fe400078efcff */
[----:B------:R-:W-:-:S02]  /*0180*/  LOP3.LUT R48, R50, 0x10, RZ, 0xfc, !PT ;  /* 0x0000001032307812 */ /* 0x000fc400078efcff */
[----:B------:R-:W-:Y:S01]  /*0190*/  LOP3.LUT R47, R50, 0x18, RZ, 0xfc, !PT ;  /* 0x00000018322f7812 */ /* 0x000fe200078efcff */
[----:B-1----:R-:W1:Y:S02]  /*01a0*/  MUFU.RCP R0, R0 ;  /* 0x0000000000007308 */ /* 0x002e640000001000 */
[----:B-1----:R-:W-:Y:S02]  /*01b0*/  VIADD R2, R0, 0xffffffe ;  /* 0x0ffffffe00027836 */ /* 0x002fe40000000000 */
[----:B------:R-:W-:-:S04]  /*01c0*/  IMAD.MOV R0, RZ, RZ, -R10 ;  /* 0x000000ffff007224 */ /* 0x000fc800078e0a0a */
[----:B------:R1:W2:Y:S02]  /*01d0*/  F2I.FTZ.U32.TRUNC.NTZ R3, R2 ;  /* 0x0000000200037305 */ /* 0x0002a4000021f000 */
[----:B-1----:R-:W-:Y:S02]  /*01e0*/  IMAD.MOV.U32 R2, RZ, RZ, RZ ;  /* 0x000000ffff027224 */ /* 0x002fe400078e00ff */
[----:B--2---:R-:W-:-:S04]  /*01f0*/  IMAD.MOV R6, RZ, RZ, -R3 ;  /* 0x000000ffff067224 */ /* 0x004fc800078e0a03 */
[----:B------:R-:W-:Y:S02]  /*0200*/  IMAD R9, R6, R7, RZ ;  /* 0x0000000706097224 */ /* 0x000fe400078e02ff */
[----:B------:R-:W-:Y:S02]  /*0210*/  IMAD.MOV.U32 R6, RZ, RZ, R8 ;  /* 0x000000ffff067224 */ /* 0x000fe400078e0008 */
[----:B------:R-:W-:-:S06]  /*0220*/  IMAD.HI.U32 R3, R3, R9, R2 ;  /* 0x0000000903037227 */ /* 0x000fcc00078e0002 */
[----:B------:R-:W-:-:S04]  /*0230*/  IMAD.HI.U32 R3, R3, R6, RZ ;  /* 0x0000000603037227 */ /* 0x000fc800078e00ff */
[----:B------:R-:W-:-:S05]  /*0240*/  IMAD R0, R3, R0, R6 ;  /* 0x0000000003007224 */ /* 0x000fca00078e0206 */
[----:B------:R-:W-:-:S13]  /*0250*/  ISETP.GT.U32.AND P1, PT, R7, R0, PT ;  /* 0x000000000700720c */ /* 0x000fda0003f24070 */
[----:B------:R-:W-:Y:S02]  /*0260*/  @!P1 IMAD.IADD R0, R0, 0x1, -R7 ;  /* 0x0000000100009824 */ /* 0x000fe400078e0a07 */
[----:B------:R-:W-:Y:S01]  /*0270*/  @!P1 VIADD R3, R3, 0x1 ;  /* 0x0000000103039836 */ /* 0x000fe20000000000 */
[----:B------:R-:W-:Y:S02]  /*0280*/  ISETP.NE.AND P1, PT, R4, RZ, PT ;  /* 0x000000ff0400720c */ /* 0x000fe40003f25270 */
[----:B------:R-:W-:Y:S02]  /*0290*/  ISETP.GE.U32.AND P0, PT, R0, R7, PT ;  /* 0x000000070000720c */ /* 0x000fe40003f06070 */
[----:B------:R-:W-:-:S04]  /*02a0*/  LOP3.LUT R0, R5, R4, RZ, 0x3c, !PT ;  /* 0x0000000405007212 */ /* 0x000fc800078e3cff */
[----:B------:R-:W-:Y:S01]  /*02b0*/  ISETP.GE.AND P2, PT, R0, RZ, PT ;  /* 0x000000ff0000720c */ /* 0x000fe20003f46270 */
[----:B------:R-:W-:-:S06]  /*02c0*/  VIADD R0, R38, 0xf ;  /* 0x0000000f26007836 */ /* 0x000fcc0000000000 */
[----:B------:R-:W-:-:S05]  /*02d0*/  @P0 IADD3 R3, PT, PT, R3, 0x1, RZ ;  /* 0x0000000103030810 */ /* 0x000fca0007ffe0ff */
[----:B------:R-:W-:Y:S01]  /*02e0*/  IMAD.MOV.U32 R2, RZ, RZ, R3 ;  /* 0x000000ffff027224 */ /* 0x000fe200078e0003 */
[----:B------:R-:W-:-:S03]  /*02f0*/  SHF.R.S32.HI R3, RZ, 0x1f, R0 ;  /* 0x0000001fff037819 */ /* 0x000fc60000011400 */
[----:B------:R-:W-:Y:S01]  /*0300*/  @!P2 IMAD.MOV R2, RZ, RZ, -R2 ;  /* 0x000000ffff02a224 */ /* 0x000fe200078e0a02 */
[----:B------:R-:W-:Y:S02]  /*0310*/  @!P1 LOP3.LUT R2, RZ, R4, RZ, 0x33, !PT ;  /* 0x00000004ff029212 */ /* 0x000fe400078e33ff */
[----:B------:R-:W-:-:S03]  /*0320*/  LEA.HI R3, R3, R0, RZ, 0x4 ;  /* 0x0000000003037211 */ /* 0x000fc600078f20ff */
[----:B------:R-:W-:Y:S02]  /*0330*/  IMAD.SHL.U32 R6, R2, 0x8, RZ ;  /* 0x0000000802067824 */ /* 0x000fe400078e00ff */
[----:B------:R-:W-:-:S03]  /*0340*/  IMAD.MOV R2, RZ, RZ, -R2 ;  /* 0x000000ffff027224 */ /* 0x000fc600078e0a02 */
[----:B------:R-:W-:Y:S01]  /*0350*/  LEA.HI.SX32 R3, R3, -R6, 0x1c ;  /* 0x8000000603037211 */ /* 0x000fe200078fe2ff */
[----:B------:R-:W-:-:S03]  /*0360*/  IMAD R4, R4, R2, R5 ;  /* 0x0000000204047224 */ /* 0x000fc600078e0205 */
[----:B------:R-:W-:Y:S02]  /*0370*/  VIMNMX R11, PT, PT, R3, 0x8, PT ;  /* 0x00000008030b7848 */ /* 0x000fe40003fe0100 */
[----:B------:R-:W-:Y:S02]  /*0380*/  IABS R9, R4 ;  /* 0x0000000400097213 */ /* 0x000fe40000000000 */
[----:B------:R-:W-:-:S04]  /*0390*/  IABS R7, R11 ;  /* 0x0000000b00077213 */ /* 0x000fc80000000000 */
[----:B------:R-:W1:Y:S08]  /*03a0*/  I2F.RP R0, R7 ;  /* 0x0000000700007306 */ /* 0x000e700000209400 */
[----:B-1----:R-:W1:Y:S02]  /*03b0*/  MUFU.RCP R0, R0 ;  /* 0x0000000000007308 */ /* 0x002e640000001000 */
[----:B-1----:R-:W-:-:S06]  /*03c0*/  VIADD R3, R0, 0xffffffe ;  /* 0x0ffffffe00037836 */ /* 0x002fcc0000000000 */
[----:B------:R-:W1:Y:S02]  /*03d0*/  F2I.FTZ.U32.TRUNC.NTZ R3, R3 ;  /* 0x0000000300037305 */ /* 0x000e64000021f000 */
[----:B-1----:R-:W-:-:S04]  /*03e0*/  IMAD.MOV R8, RZ, RZ, -R3 ;  /* 0x000000ffff087224 */ /* 0x002fc800078e0a03 */
[----:B------:R-:W-:Y:S01]  /*03f0*/  IMAD.MOV.U32 R2, RZ, RZ, R8 ;  /* 0x000000ffff027224 */ /* 0x000fe200078e0008 */
[----:B------:R-:W-:-:S03]  /*0400*/  IABS R8, R11 ;  /* 0x0000000b00087213 */ /* 0x000fc60000000000 */
[----:B------:R-:W-:Y:S01]  /*0410*/  IMAD R5, R2, R7, RZ ;  /* 0x0000000702057224 */ /* 0x000fe200078e02ff */
[----:B------:R-:W-:Y:S01]  /*0420*/  IADD3 R0, PT, PT, RZ, -R8, RZ ;  /* 0x80000008ff007210 */ /* 0x000fe20007ffe0ff */
[----:B------:R-:W-:-:S04]  /*0430*/  IMAD.MOV.U32 R2, RZ, RZ, RZ ;  /* 0x000000ffff027224 */ /* 0x000fc800078e00ff */
        /* <DEDUP_REMOVED lines=9> */
[----:B------:R-:W-:-:S07]  /*04d0*/  ISETP.GE.AND P2, PT, R0, RZ, PT ;  /* 0x000000ff0000720c */ /* 0x000fce0003f46270 */
[----:B------:R-:W-:-:S06]  /*04e0*/  @P0 VIADD R2, R2, 0x1 ;  /* 0x0000000102020836 */ /* 0x000fcc0000000000 */
[----:B------:R-:W-:Y:S01]  /*04f0*/  @!P2 IMAD.MOV R2, RZ, RZ, -R2 ;  /* 0x000000ffff02a224 */ /* 0x000fe200078e0a02 */
[----:B------:R-:W-:-:S05]  /*0500*/  @!P1 LOP3.LUT R2, RZ, R11, RZ, 0x33, !PT ;  /* 0x0000000bff029212 */ /* 0x000fca00078e33ff */
[----:B------:R-:W-:Y:S02]  /*0510*/  IMAD.MOV R0, RZ, RZ, -R2 ;  /* 0x000000ffff007224 */ /* 0x000fe400078e0a02 */
[----:B------:R-:W-:Y:S02]  /*0520*/  IMAD.SHL.U32 R189, R2, 0x100, RZ ;  /* 0x0000010002bd7824 */ /* 0x000fe400078e00ff */
[----:B------:R-:W-:-:S04]  /*0530*/  IMAD R0, R11, R0, R4 ;  /* 0x000000000b007224 */ /* 0x000fc800078e0204 */
[----:B------:R-:W-:-:S04]  /*0540*/  IMAD.IADD R0, R6, 0x1, R0 ;  /* 0x0000000106007824 */ /* 0x000fc800078e0200 */
[----:B------:R-:W-:Y:S01]  /*0550*/  IMAD R191, R0, 0x10, R191 ;  /* 0x0000001000bf7824 */ /* 0x000fe200078e02bf */
[----:B0-----:R-:W-:Y:S06]  /*0560*/  BRA.U UP0, `(.L_x_0) ;  /* 0x0000000100307547 */ /* 0x001fec000b800000 */
[----:B------:R-:W-:Y:S01]  /*0570*/  IMAD.SHL.U32 R46, R46, 0x20, RZ ;  /* 0x000000202e2e7824 */ /* 0x000fe200078e00ff */
[----:B------:R-:W-:Y:S02]  /*0580*/  SHF.L.U32 R202, R202, 0x4, RZ ;  /* 0x00000004caca7819 */ /* 0x000fe400000006ff */
[----:B------:R-:W-:Y:S02]  /*0590*/  CS2R R104, SRZ ;  /* 0x0000000000687805 */ /* 0x000fe4000001ff00 */
[----:B------:R-:W-:Y:S02]  /*05a0*/  CS2R R106, SRZ ;  /* 0x00000000006a7805 */ /* 0x000fe4000001ff00 */
[----:B------:R-:W-:Y:S02]  /*05b0*/  CS2R R12, SRZ ;  /* 0x00000000000c7805 */ /* 0x000fe4000001ff00 */
[----:B------:R-:W-:Y:S02]  /*05c0*/  CS2R R14, SRZ ;  /* 0x00000000000e7805 */ /* 0x000fe4000001ff00 */
[----:B------:R-:W-:-:S02]  /*05d0*/  CS2R R8, SRZ ;  /* 0x0000000000087805 */ /* 0x000fc4000001ff00 */
[----:B------:R-:W-:Y:S02]  /*05e0*/  CS2R R10, SRZ ;  /* 0x00000000000a7805 */ /* 0x000fe4000001ff00 */
[----:B------:R-:W-:Y:S02]  /*05f0*/  CS2R R4, SRZ ;  /* 0x0000000000047805 */ /* 0x000fe4000001ff00 */
[----:B------:R-:W-:Y:S02]  /*0600*/  CS2R R6, SRZ ;  /* 0x0000000000067805 */ /* 0x000fe4000001ff00 */
[----:B------:R-:W-:Y:S01]  /*0610*/  LOP3.LUT R204, R46, 0x60, RZ, 0xc0, !PT ;  /* 0x000000602ecc7812 */ /* 0x000fe200078ec0ff */
[----:B------:R-:W-:Y:S06]  /*0620*/  BRA `(.L_x_1) ;  /* 0x00000070001c7947 */ /* 0x000fec0003800000 */
.L_x_0:
[----:B------:R-:W-:Y:S01]  /*0630*/  IABS R10, R38 ;  /* 0x00000026000a7213 */ /* 0x000fe20000000000 */
[----:B------:R-:W0:Y:S01]  /*0640*/  LDC R210, c[0x0][0x3a8] ;  /* 0x0000ea00ffd27b82 */ /* 0x000e220000000800 */
[----:B------:R-:W-:Y:S01]  /*0650*/  IABS R0, R39 ;  /* 0x0000002700007213 */ /* 0x000fe20000000000 */
[----:B------:R-:W1:Y:S01]  /*0660*/  LDCU UR6, c[0x0][0x3a4] ;  /* 0x00007480ff0677ac */ /* 0x000e620008000800 */
[----:B------:R-:W2:Y:S01]  /*0670*/  I2F.RP R7, R10 ;  /* 0x0000000a00077306 */ /* 0x000ea20000209400 */
[----:B------:R-:W-:Y:S01]  /*0680*/  IABS R45, R191 ;  /* 0x000000bf002d7213 */ /* 0x000fe20000000000 */
[----:B------:R-:W-:Y:S01]  /*0690*/  IMAD.SHL.U32 R46, R46, 0x20, RZ ;  /* 0x000000202e2e7824 */ /* 0x000fe200078e00ff */
[----:B------:R-:W-:Y:S01]  /*06a0*/  USHF.R.S32.HI UR5, URZ, 0x1f, UR4 ;  /* 0x0000001fff057899 */ /* 0x000fe20008011404 */
[----:B------:R-:W-:Y:S02]  /*06b0*/  CS2R R108, SRZ ;  /* 0x00000000006c7805 */ /* 0x000fe4000001ff00 */
[----:B------:R-:W-:-:S02]  /*06c0*/  CS2R R110, SRZ ;  /* 0x00000000006e7805 */ /* 0x000fc4000001ff00 */
[----:B------:R-:W-:Y:S01]  /*06d0*/  CS2R R104, SRZ ;  /* 0x0000000000687805 */ /* 0x000fe2000001ff00 */
[----:B------:R-:W-:Y:S01]  /*06e0*/  ULEA.HI UR5, UR5, UR4, URZ, 0x5 ;  /* 0x0000000405057291 */ /* 0x000fe2000f8f28ff */
[----:B------:R-:W3:Y:S01]  /*06f0*/  I2F.RP R6, R0 ;  /* 0x0000000000067306 */ /* 0x000ee20000209400 */
[----:B------:R-:W-:Y:S02]  /*0700*/  CS2R R106, SRZ ;  /* 0x00000000006a7805 */ /* 0x000fe4000001ff00 */
[----:B------:R-:W-:Y:S01]  /*0710*/  LOP3.LUT R204, R46, 0x60, RZ, 0xc0, !PT ;  /* 0x000000602ecc7812 */ /* 0x000fe200078ec0ff */
[----:B------:R-:W-:-:S04]  /*0720*/  USHF.R.S32.HI UR5, URZ, 0x5, UR5 ;  /* 0x00000005ff057899 */ /* 0x000fc80008011405 */
[----:B--2---:R-:W2:Y:S01]  /*0730*/  MUFU.RCP R7, R7 ;  /* 0x0000000700077308 */ /* 0x004ea20000001000 */
[-C--:B0-----:R-:W-:Y:S02]  /*0740*/  IMAD R47, R47, R210.reuse, RZ ;  /* 0x000000d22f2f7224 */ /* 0x081fe400078e02ff */
[----:B------:R-:W-:-:S05]  /*0750*/  IMAD R48, R48, R210, RZ ;  /* 0x000000d230307224 */ /* 0x000fca00078e02ff */
[----:B---3--:R-:W0:Y:S01]  /*0760*/  MUFU.RCP R6, R6 ;  /* 0x0000000600067308 */ /* 0x008e220000001000 */
[-C--:B------:R-:W-:Y:S02]  /*0770*/  IMAD R49, R49, R210.reuse, RZ ;  /* 0x000000d231317224 */ /* 0x080fe400078e02ff */
[----:B------:R-:W-:Y:S02]  /*0780*/  IMAD R50, R50, R210, RZ ;  /* 0x000000d232327224 */ /* 0x000fe400078e02ff */
[----:B------:R-:W-:Y:S02]  /*0790*/  IMAD.SHL.U32 R210, R210, 0x20, RZ ;  /* 0x00000020d2d27824 */ /* 0x000fe400078e00ff */
[----:B--2---:R-:W-:-:S04]  /*07a0*/  VIADD R2, R7, 0xffffffe ;  /* 0x0ffffffe07027836 */ /* 0x004fc80000000000 */
[----:B------:R2:W3:Y:S01]  /*07b0*/  F2I.FTZ.U32.TRUNC.NTZ R3, R2 ;  /* 0x0000000200037305 */ /* 0x0004e2000021f000 */
[----:B0-----:R-:W-:-:S07]  /*07c0*/  VIADD R4, R6, 0xffffffe ;  /* 0x0ffffffe06047836 */ /* 0x001fce0000000000 */
[----:B------:R-:W0:Y:S01]  /*07d0*/  F2I.FTZ.U32.TRUNC.NTZ R5, R4 ;  /* 0x0000000400057305 */ /* 0x000e22000021f000 */
[----:B--2---:R-:W-:Y:S02]  /*07e0*/  IMAD.MOV.U32 R2, RZ, RZ, RZ ;  /* 0x000000ffff027224 */ /* 0x004fe400078e00ff */
[----:B---3--:R-:W-:-:S04]  /*07f0*/  IMAD.MOV R9, RZ, RZ, -R3 ;  /* 0x000000ffff097224 */ /* 0x008fc800078e0a03 */
[----:B------:R-:W-:-:S04]  /*0800*/  IMAD R9, R9, R10, RZ ;  /* 0x0000000a09097224 */ /* 0x000fc800078e02ff */
[----:B------:R-:W-:Y:S01]  /*0810*/  IMAD.HI.U32 R3, R3, R9, R2 ;  /* 0x0000000903037227 */ /* 0x000fe200078e0002 */
[C---:B------:R-:W-:Y:S02]  /*0820*/  LEA.HI R2, R202.reuse, R189, RZ, 0x1b ;  /* 0x000000bdca027211 */ /* 0x040fe400078fd8ff */
[----:B------:R-:W-:Y:S01]  /*0830*/  SHF.L.U32 R202, R202, 0x4, RZ ;  /* 0x00000004caca7819 */ /* 0x000fe200000006ff */
[----:B0-----:R-:W-:Y:S01]  /*0840*/  IMAD.MOV R7, RZ, RZ, -R5 ;  /* 0x000000ffff077224 */ /* 0x001fe200078e0a05 */
[C---:B------:R-:W-:Y:S01]  /*0850*/  IADD3 R12, PT, PT, R2.reuse, 0xf4, RZ ;  /* 0x000000f4020c7810 */ /* 0x040fe20007ffe0ff */
[----:B------:R-:W-:Y:S01]  /*0860*/  IMAD.HI.U32 R3, R3, R45, RZ ;  /* 0x0000002d03037227 */ /* 0x000fe200078e00ff */
[C---:B------:R-:W-:Y:S02]  /*0870*/  IADD3 R17, PT, PT, R2.reuse, 0xe4, RZ ;  /* 0x000000e402117810 */ /* 0x040fe40007ffe0ff */
[----:B------:R-:W-:Y:S01]  /*0880*/  IABS R8, R12 ;  /* 0x0000000c00087213 */ /* 0x000fe20000000000 */
[----:B------:R-:W-:Y:S01]  /*0890*/  IMAD.MOV R4, RZ, RZ, -R3 ;  /* 0x000000ffff047224 */ /* 0x000fe200078e0a03 */
[C---:B------:R-:W-:Y:S01]  /*08a0*/  IADD3 R23, PT, PT, R2.reuse, 0xc4, RZ ;  /* 0x000000c402177810 */ /* 0x040fe20007ffe0ff */
[C---:B------:R-:W-:Y:S01]  /*08b0*/  VIADD R9, R2.reuse, 0xfc ;  /* 0x000000fc02097836 */ /* 0x040fe20000000000 */
[----:B------:R-:W-:Y:S01]  /*08c0*/  IADD3 R41, PT, PT, R2, 0x80, RZ ;  /* 0x0000008002297810 */ /* 0x000fe20007ffe0ff */
[----:B------:R-:W-:Y:S01]  /*08d0*/  IMAD R45, R10, R4, R45 ;  /* 0x000000040a2d7224 */ /* 0x000fe200078e022d */
[----:B------:R-:W-:Y:S01]  /*08e0*/  IABS R103, R2 ;  /* 0x0000000200677213 */ /* 0x000fe20000000000 */
[----:B------:R-:W-:Y:S01]  /*08f0*/  IMAD R3, R7, R0, RZ ;  /* 0x0000000007037224 */ /* 0x000fe200078e02ff */
[----:B------:R-:W-:Y:S01]  /*0900*/  IABS R7, R9 ;  /* 0x0000000900077213 */ /* 0x000fe20000000000 */
[----:B------:R-:W-:Y:S01]  /*0910*/  IMAD.MOV.U32 R4, RZ, RZ, RZ ;  /* 0x000000ffff047224 */ /* 0x000fe200078e00ff */
[----:B------:R-:W-:Y:S01]  /*0920*/  ISETP.GE.AND P4, PT, R9, RZ, PT ;  /* 0x000000ff0900720c */ /* 0x000fe20003f86270 */
[----:B------:R-:W-:Y:S01]  /*0930*/  VIADD R11, R2, 0xf8 ;  /* 0x000000f8020b7836 */ /* 0x000fe20000000000 */
[----:B------:R-:W-:Y:S01]  /*0940*/  ISETP.GT.U32.AND P0, PT, R10, R45, PT ;  /* 0x0000002d0a00720c */ /* 0x000fe20003f04070 */
[----:B------:R-:W-:-:S03]  /*0950*/  IMAD.HI.U32 R3, R5, R3, R4 ;  /* 0x0000000305037227 */ /* 0x000fc600078e0004 */
[----:B------:R-:W-:Y:S01]  /*0960*/  IABS R6, R11 ;  /* 0x0000000b00067213 */ /* 0x000fe20000000000 */
[----:B------:R-:W-:Y:S02]  /*0970*/  VIADD R13, R2, 0xf0 ;  /* 0x000000f0020d7836 */ /* 0x000fe40000000000 */
[----:B------:R-:W-:-:S03]  /*0980*/  IMAD.HI.U32 R4, R3, R7, RZ ;  /* 0x0000000703047227 */ /* 0x000fc600078e00ff */
[----:B------:R-:W-:Y:S01]  /*0990*/  IABS R9, R13 ;  /* 0x0000000d00097213 */ /* 0x000fe20000000000 */
[----:B------:R-:W-:Y:S02]  /*09a0*/  IMAD.MOV R4, RZ, RZ, -R4 ;  /* 0x000000ffff047224 */ /* 0x000fe400078e0a04 */
[----:B------:R-:W-:-:S04]  /*09b0*/  IMAD.HI.U32 R5, R3, R6, RZ ;  /* 0x0000000603057227 */ /* 0x000fc800078e00ff */
[C---:B------:R-:W-:Y:S02]  /*09c0*/  IMAD R7, R0.reuse, R4, R7 ;  /* 0x0000000400077224 */ /* 0x040fe400078e0207 */
[----:B------:R-:W-:Y:S02]  /*09d0*/  IMAD.MOV R5, RZ, RZ, -R5 ;  /* 0x000000ffff057224 */ /* 0x000fe400078e0a05 */
[----:B------:R-:W-:Y:S01]  /*09e0*/  IMAD.HI.U32 R4, R3, R8, RZ ;  /* 0x0000000803047227 */ /* 0x000fe200078e00ff */
[----:B------:R-:W-:-:S03]  /*09f0*/  ISETP.GT.U32.AND P1, PT, R0, R7, PT ;  /* 0x000000070000720c */ /* 0x000fc60003f24070 */
[C---:B------:R-:W-:Y:S02]  /*0a00*/  IMAD R6, R0.reuse, R5, R6 ;  /* 0x0000000500067224 */ /* 0x040fe400078e0206 */
[----:B------:R-:W-:Y:S02]  /*0a10*/  IMAD.MOV R5, RZ, RZ, -R4 ;  /* 0x000000ffff057224 */ /* 0x000fe400078e0a04 */
[----:B------:R-:W-:Y:S01]  /*0a20*/  @!P0 IMAD.IADD R45, R45, 0x1, -R10 ;  /* 0x000000012d2d8824 */ /* 0x000fe200078e0a0a */
[C---:B------:R-:W-:Y:S01]  /*0a30*/  ISETP.GT.U32.AND P2, PT, R0.reuse, R6, PT ;  /* 0x000000060000720c */ /* 0x040fe20003f44070 */
[----:B------:R-:W-:Y:S01]  /*0a40*/  IMAD R4, R0, R5, R8 ;  /* 0x0000000500047224 */ /* 0x000fe200078e0208 */
[----:B------:R-:W-:Y:S01]  /*0a50*/  ISETP.GE.AND P0, PT, R191, RZ, PT ;  /* 0x000000ffbf00720c */ /* 0x000fe20003f06270 */
[----:B------:R-:W-:Y:S01]  /*0a60*/  IMAD.MOV.U32 R8, RZ, RZ, R9 ;  /* 0x000000ffff087224 */ /* 0x000fe200078e0009 */
[----:B------:R-:W-:Y:S01]  /*0a70*/  ISETP.GT.U32.AND P3, PT, R10, R45, PT ;  /* 0x0000002d0a00720c */ /* 0x000fe20003f64070 */
[----:B------:R-:W-:Y:S01]  /*0a80*/  VIADD R14, R2, 0xec ;  /* 0x000000ec020e7836 */ /* 0x000fe20000000000 */
[----:B------:R-:W-:Y:S01]  /*0a90*/  @!P1 IADD3 R7, PT, PT, R7, -R0, RZ ;  /* 0x8000000007079210 */ /* 0x000fe20007ffe0ff */
[----:B------:R-:W-:Y:S01]  /*0aa0*/  IMAD.HI.U32 R5, R3, R8, RZ ;  /* 0x0000000803057227 */ /* 0x000fe200078e00ff */
[----:B------:R-:W-:-:S02]  /*0ab0*/  ISETP.GT.U32.AND P1, PT, R0, R4, PT ;  /* 0x000000040000720c */ /* 0x000fc40003f24070 */
[----:B------:R-:W-:Y:S01]  /*0ac0*/  ISETP.GT.U32.AND P6, PT, R0, R7, PT ;  /* 0x000000070000720c */ /* 0x000fe20003fc4070 */
[----:B------:R-:W-:Y:S01]  /*0ad0*/  IMAD.MOV R5, RZ, RZ, -R5 ;  /* 0x000000ffff057224 */ /* 0x000fe200078e0a05 */
[----:B------:R-:W-:Y:S01]  /*0ae0*/  IABS R9, R14 ;  /* 0x0000000e00097213 */ /* 0x000fe20000000000 */
[----:B------:R-:W-:Y:S02]  /*0af0*/  VIADD R16, R2, 0xe8 ;  /* 0x000000e802107836 */ /* 0x000fe40000000000 */
[----:B------:R-:W-:Y:S02]  /*0b00*/  IMAD R5, R0, R5, R8 ;  /* 0x0000000500057224 */ /* 0x000fe400078e0208 */
[----:B------:R-:W-:-:S04]  /*0b10*/  IMAD.HI.U32 R8, R3, R9, RZ ;  /* 0x0000000903087227 */ /* 0x000fc800078e00ff */
[--C-:B------:R-:W-:Y:S02]  /*0b20*/  @!P1 IMAD.IADD R4, R4, 0x1, -R0.reuse ;  /* 0x0000000104049824 */ /* 0x100fe400078e0a00 */
[----:B------:R-:W-:Y:S01]  /*0b30*/  @!P6 IMAD.IADD R7, R7, 0x1, -R0 ;  /* 0x000000010707e824 */ /* 0x000fe200078e0a00 */
[C---:B------:R-:W-:Y:S01]  /*0b40*/  ISETP.GT.U32.AND P6, PT, R0.reuse, R5, PT ;  /* 0x000000050000720c */ /* 0x040fe20003fc4070 */
[----:B------:R-:W-:Y:S01]  /*0b50*/  @!P3 IMAD.IADD R45, R45, 0x1, -R10 ;  /* 0x000000012d2db824 */ /* 0x000fe200078e0a0a */
[----:B------:R-:W-:Y:S01]  /*0b60*/  IABS R10, R16 ;  /* 0x00000010000a7213 */ /* 0x000fe20000000000 */
[----:B------:R-:W-:Y:S01]  /*0b70*/  IMAD.MOV R8, RZ, RZ, -R8 ;  /* 0x000000ffff087224 */ /* 0x000fe200078e0a08 */
[----:B------:R-:W-:Y:S01]  /*0b80*/  ISETP.GT.U32.AND P1, PT, R0, R4, PT ;  /* 0x000000040000720c */ /* 0x000fe20003f24070 */
[----:B------:R-:W-:Y:S01]  /*0b90*/  @!P2 IMAD.IADD R6, R6, 0x1, -R0 ;  /* 0x000000010606a824 */ /* 0x000fe200078e0a00 */
[----:B------:R-:W-:Y:S01]  /*0ba0*/  ISETP.NE.AND P3, PT, R38, RZ, PT ;  /* 0x000000ff2600720c */ /* 0x000fe20003f65270 */
[----:B------:R-:W-:Y:S01]  /*0bb0*/  IMAD R8, R0, R8, R9 ;  /* 0x0000000800087224 */ /* 0x000fe200078e0209 */
[----:B------:R-:W-:Y:S01]  /*0bc0*/  ISETP.GE.AND P2, PT, R12, RZ, PT ;  /* 0x000000ff0c00720c */ /* 0x000fe20003f46270 */
[----:B------:R-:W-:Y:S01]  /*0bd0*/  IMAD.HI.U32 R9, R3, R10, RZ ;  /* 0x0000000a03097227 */ /* 0x000fe200078e00ff */
[----:B------:R-:W-:-:S03]  /*0be0*/  ISETP.GT.U32.AND P5, PT, R0, R6, PT ;  /* 0x000000060000720c */ /* 0x000fc60003fa4070 */
[--C-:B------:R-:W-:Y:S02]  /*0bf0*/  @!P6 IMAD.IADD R5, R5, 0x1, -R0.reuse ;  /* 0x000000010505e824 */ /* 0x100fe400078e0a00 */
[----:B------:R-:W-:Y:S02]  /*0c00*/  IMAD.MOV R9, RZ, RZ, -R9 ;  /* 0x000000ffff097224 */ /* 0x000fe400078e0a09 */
[----:B------:R-:W-:Y:S01]  /*0c10*/  @!P1 IMAD.IADD R4, R4, 0x1, -R0 ;  /* 0x0000000104049824 */ /* 0x000fe200078e0a00 */
[C---:B------:R-:W-:Y:S01]  /*0c20*/  ISETP.GT.U32.AND P6, PT, R0.reuse, R5, PT ;  /* 0x000000050000720c */ /* 0x040fe20003fc4070 */
[C---:B------:R-:W-:Y:S01]  /*0c30*/  IMAD R9, R0.reuse, R9, R10 ;  /* 0x0000000900097224 */ /* 0x040fe200078e020a */
[----:B------:R-:W-:Y:S01]  /*0c40*/  ISETP.GT.U32.AND P1, PT, R0, R8, PT ;  /* 0x000000080000720c */ /* 0x000fe20003f24070 */
[C---:B------:R-:W-:Y:S02]  /*0c50*/  VIADD R19, R2.reuse, 0xdc ;  /* 0x000000dc02137836 */ /* 0x040fe40000000000 */
[----:B------:R-:W-:Y:S01]  /*0c60*/  @!P0 IMAD.MOV R45, RZ, RZ, -R45 ;  /* 0x000000ffff2d8224 */ /* 0x000fe200078e0a2d */
[----:B------:R-:W-:Y:S01]  /*0c70*/  @!P3 LOP3.LUT R45, RZ, R38, RZ, 0x33, !PT ;  /* 0x00000026ff2db212 */ /* 0x000fe200078e33ff */
[----:B------:R-:W-:Y:S01]  /*0c80*/  VIADD R18, R2, 0xe0 ;  /* 0x000000e002127836 */ /* 0x000fe20000000000 */
[----:B------:R-:W-:Y:S01]  /*0c90*/  IABS R15, R19 ;  /* 0x00000013000f7213 */ /* 0x000fe20000000000 */
[--C-:B------:R-:W-:Y:S01]  /*0ca0*/  @!P5 IMAD.IADD R6, R6, 0x1, -R0.reuse ;  /* 0x000000010606d824 */ /* 0x100fe200078e0a00 */
[----:B------:R-:W-:Y:S01]  /*0cb0*/  ISETP.GE.AND P3, PT, R13, RZ, PT ;  /* 0x000000ff0d00720c */ /* 0x000fe20003f66270 */
[----:B------:R-:W-:Y:S01]  /*0cc0*/  VIADD R20, R2, 0xd8 ;  /* 0x000000d802147836 */ /* 0x000fe20000000000 */
[----:B------:R-:W-:Y:S01]  /*0cd0*/  IABS R13, R17 ;  /* 0x00000011000d7213 */ /* 0x000fe20000000000 */
[--C-:B------:R-:W-:Y:S01]  /*0ce0*/  @!P6 IMAD.IADD R5, R5, 0x1, -R0.reuse ;  /* 0x000000010505e824 */ /* 0x100fe200078e0a00 */
[----:B------:R-:W-:Y:S01]  /*0cf0*/  ISETP.GT.U32.AND P6, PT, R0, R9, PT ;  /* 0x000000090000720c */ /* 0x000fe20003fc4070 */
[----:B------:R-:W-:Y:S01]  /*0d00*/  @!P1 IMAD.IADD R8, R8, 0x1, -R0 ;  /* 0x0000000108089824 */ /* 0x000fe200078e0a00 */
[----:B------:R-:W-:Y:S01]  /*0d10*/  ISETP.GE.AND P5, PT, R14, RZ, PT ;  /* 0x000000ff0e00720c */ /* 0x000fe20003fa6270 */
[----:B------:R-:W-:Y:S01]  /*0d20*/  IMAD.HI.U32 R12, R3, R15, RZ ;  /* 0x0000000f030c7227 */ /* 0x000fe200078e00ff */
[----:B------:R-:W-:-:S02]  /*0d30*/  IABS R14, R18 ;  /* 0x00000012000e7213 */ /* 0x000fc40000000000 */
[----:B------:R-:W-:Y:S01]  /*0d40*/  ISETP.GE.AND P0, PT, R11, RZ, PT ;  /* 0x000000ff0b00720c */ /* 0x000fe20003f06270 */
[----:B------:R-:W-:Y:S01]  /*0d50*/  IMAD.HI.U32 R10, R3, R13, RZ ;  /* 0x0000000d030a7227 */ /* 0x000fe200078e00ff */
[----:B------:R-:W-:Y:S02]  /*0d60*/  ISETP.GE.AND P1, PT, R16, RZ, PT ;  /* 0x000000ff1000720c */ /* 0x000fe40003f26270 */
[----:B------:R-:W-:Y:S01]  /*0d70*/  IABS R38, R41 ;  /* 0x0000002900267213 */ /* 0x000fe20000000000 */
[----:B------:R-:W-:Y:S02]  /*0d80*/  IMAD.MOV R12, RZ, RZ, -R12 ;  /* 0x000000ffff0c7224 */ /* 0x000fe400078e0a0c */
[----:B------:R-:W-:Y:S01]  /*0d90*/  @!P6 IMAD.IADD R9, R9, 0x1, -R0 ;  /* 0x000000010909e824 */ /* 0x000fe200078e0a00 */
[----:B------:R-:W-:Y:S01]  /*0da0*/  ISETP.GT.U32.AND P6, PT, R0, R8, PT ;  /* 0x000000080000720c */ /* 0x000fe20003fc4070 */
[----:B------:R-:W-:-:S04]  /*0db0*/  IMAD.HI.U32 R11, R3, R14, RZ ;  /* 0x0000000e030b7227 */ /* 0x000fc800078e00ff */
[----:B------:R-:W-:Y:S01]  /*0dc0*/  IMAD.MOV R10, RZ, RZ, -R10 ;  /* 0x000000ffff0a7224 */ /* 0x000fe200078e0a0a */
[----:B------:R-:W-:Y:S01]  /*0dd0*/  IADD3 R11, PT, PT, -R11, RZ, RZ ;  /* 0x000000ff0b0b7210 */ /* 0x000fe20007ffe1ff */
[C---:B------:R-:W-:Y:S02]  /*0de0*/  IMAD R12, R0.reuse, R12, R15 ;  /* 0x0000000c000c7224 */ /* 0x040fe400078e020f */
[C---:B------:R-:W-:Y:S01]  /*0df0*/  IMAD R10, R0.reuse, R10, R13 ;  /* 0x0000000a000a7224 */ /* 0x040fe200078e020d */
[----:B------:R-:W-:Y:S01]  /*0e00*/  IABS R13, R20 ;  /* 0x00000014000d7213 */ /* 0x000fe20000000000 */
[----:B------:R-:W-:Y:S02]  /*0e10*/  IMAD R11, R0, R11, R14 ;  /* 0x0000000b000b7224 */ /* 0x000fe400078e020e */
[----:B------:R-:W-:Y:S01]  /*0e20*/  @!P6 IMAD.IADD R8, R8, 0x1, -R0 ;  /* 0x000000010808e824 */ /* 0x000fe200078e0a00 */
[----:B------:R-:W-:Y:S01]  /*0e30*/  ISETP.GT.U32.AND P6, PT, R0, R12, PT ;  /* 0x0000000c0000720c */ /* 0x000fe20003fc4070 */
[----:B------:R-:W-:-:S02]  /*0e40*/  IMAD.MOV.U32 R14, RZ, RZ, R13 ;  /* 0x000000ffff0e7224 */ /* 0x000fc400078e000d */
[----:B------:R-:W-:Y:S01]  /*0e50*/  @!P3 IMAD.MOV R5, RZ, RZ, -R5 ;  /* 0x000000ffff05b224 */ /* 0x000fe200078e0a05 */
[----:B------:R-:W-:Y:S01]  /*0e60*/  ISETP.GE.AND P3, PT, R17, RZ, PT ;  /* 0x000000ff1100720c */ /* 0x000fe20003f66270 */
[----:B------:R-:W-:Y:S01]  /*0e70*/  @!P0 IMAD.MOV R6, RZ, RZ, -R6 ;  /* 0x000000ffff068224 */ /* 0x000fe200078e0a06 */
[----:B------:R-:W-:Y:S01]  /*0e80*/  ISETP.GT.U32.AND P0, PT, R0, R9, PT ;  /* 0x000000090000720c */ /* 0x000fe20003f04070 */
[----:B------:R-:W-:Y:S01]  /*0e90*/  IMAD.HI.U32 R13, R3, R14, RZ ;  /* 0x0000000e030d7227 */ /* 0x000fe200078e00ff */
[----:B------:R-:W-:-:S03]  /*0ea0*/  IADD3 R17, PT, PT, R2, 0xd4, RZ ;  /* 0x000000d402117810 */ /* 0x000fc60007ffe0ff */
[----:B------:R-:W-:Y:S01]  /*0eb0*/  @!P4 IMAD.MOV R7, RZ, RZ, -R7 ;  /* 0x000000ffff07c224 */ /* 0x000fe200078e0a07 */
[C---:B------:R-:W-:Y:S01]  /*0ec0*/  ISETP.GT.U32.AND P4, PT, R0.reuse, R10, PT ;  /* 0x0000000a0000720c */ /* 0x040fe20003f84070 */
[----:B------:R-:W-:Y:S01]  /*0ed0*/  IMAD.MOV R13, RZ, RZ, -R13 ;  /* 0x000000ffff0d7224 */ /* 0x000fe200078e0a0d */
[----:B------:R-:W-:Y:S01]  /*0ee0*/  IABS R15, R17 ;  /* 0x00000011000f7213 */ /* 0x000fe20000000000 */
[----:B------:R-:W-:Y:S01]  /*0ef0*/  @!P2 IMAD.MOV R4, RZ, RZ, -R4 ;  /* 0x000000ffff04a224 */ /* 0x000fe200078e0a04 */
[----:B------:R-:W-:Y:S01]  /*0f00*/  ISETP.GT.U32.AND P2, PT, R0, R11, PT ;  /* 0x0000000b0000720c */ /* 0x000fe20003f44070 */
[----:B------:R-:W-:Y:S02]  /*0f10*/  @!P6 IMAD.IADD R12, R12, 0x1, -R0 ;  /* 0x000000010c0ce824 */ /* 0x000fe400078e0a00 */
[C---:B------:R-:W-:Y:S02]  /*0f20*/  IMAD R13, R0.reuse, R13, R14 ;  /* 0x0000000d000d7224 */ /* 0x040fe400078e020e */
[----:B------:R-:W-:Y:S01]  /*0f30*/  IMAD.HI.U32 R14, R3, R15, RZ ;  /* 0x0000000f030e7227 */ /* 0x000fe200078e00ff */
[----:B------:R-:W-:-:S03]  /*0f40*/  ISETP.GT.U32.AND P6, PT, R0, R12, PT ;  /* 0x0000000c0000720c */ /* 0x000fc60003fc4070 */
[--C-:B------:R-:W-:Y:S01]  /*0f50*/  @!P0 IMAD.IADD R9, R9, 0x1, -R0.reuse ;  /* 0x0000000109098824 */ /* 0x100fe200078e0a00 */
[----:B------:R-:W-:Y:S01]  /*0f60*/  ISETP.GE.AND P0, PT, R18, RZ, PT ;  /* 0x000000ff1200720c */ /* 0x000fe20003f06270 */
[--C-:B------:R-:W-:Y:S01]  /*0f70*/  @!P4 IMAD.IADD R10, R10, 0x1, -R0.reuse ;  /* 0x000000010a0ac824 */ /* 0x100fe200078e0a00 */
[----:B------:R-:W-:Y:S01]  /*0f80*/  IADD3 R14, PT, PT, -R14, RZ, RZ ;  /* 0x000000ff0e0e7210 */ /* 0x000fe20007ffe1ff */
[----:B------:R-:W-:Y:S01]  /*0f90*/  VIADD R18, R2, 0xd0 ;  /* 0x000000d002127836 */ /* 0x000fe20000000000 */
[----:B------:R-:W-:Y:S01]  /*0fa0*/  ISETP.GE.AND P4, PT, R19, RZ, PT ;  /* 0x000000ff1300720c */ /* 0x000fe20003f86270 */
[--C-:B------:R-:W-:Y:S01]  /*0fb0*/  @!P2 IMAD.IADD R11, R11, 0x1, -R0.reuse ;  /* 0x000000010b0ba824 */ /* 0x100fe200078e0a00 */
[C---:B------:R-:W-:Y:S01]  /*0fc0*/  ISETP.GT.U32.AND P2, PT, R0.reuse, R10, PT ;  /* 0x0000000a0000720c */ /* 0x040fe20003f44070 */
[----:B------:R-:W-:Y:S01]  /*0fd0*/  @!P1 IMAD.MOV R9, RZ, RZ, -R9 ;  /* 0x000000ffff099224 */ /* 0x000fe200078e0a09 */
[----:B------:R-:W-:Y:S01]  /*0fe0*/  IABS R16, R18 ;  /* 0x0000001200107213 */ /* 0x000fe20000000000 */
[C---:B------:R-:W-:Y:S01]  /*0ff0*/  IMAD R14, R0.reuse, R14, R15 ;  /* 0x0000000e000e7224 */ /* 0x040fe200078e020f */
[----:B------:R-:W-:Y:S01]  /*1000*/  ISETP.GT.U32.AND P1, PT, R0, R13, PT ;  /* 0x0000000d0000720c */ /* 0x000fe20003f24070 */
[----:B------:R-:W-:-:S02]  /*1010*/  @!P6 IMAD.IADD R12, R12, 0x1, -R0 ;  /* 0x000000010c0ce824 */ /* 0x000fc400078e0a00 */
[----:B------:R-:W-:Y:S01]  /*1020*/  @!P5 IMAD.MOV R8, RZ, RZ, -R8 ;  /* 0x000000ffff08d224 */ /* 0x000fe200078e0a08 */
[C---:B------:R-:W-:Y:S01]  /*1030*/  ISETP.GT.U32.AND P6, PT, R0.reuse, R14, PT ;  /* 0x0000000e0000720c */ /* 0x040fe20003fc4070 */
[----:B------:R-:W-:Y:S01]  /*1040*/  IMAD.HI.U32 R15, R3, R16, RZ ;  /* 0x00000010030f7227 */ /* 0x000fe200078e00ff */
[----:B------:R-:W-:-:S03]  /*1050*/  ISETP.GT.U32.AND P5, PT, R0, R11, PT ;  /* 0x0000000b0000720c */ /* 0x000fc60003fa4070 */
[----:B------:R-:W-:Y:S02]  /*1060*/  IMAD.MOV R15, RZ, RZ, -R15 ;  /* 0x000000ffff0f7224 */ /* 0x000fe400078e0a0f */
[--C-:B------:R-:W-:Y:S01]  /*1070*/  @!P2 IMAD.IADD R10, R10, 0x1, -R0.reuse ;  /* 0x000000010a0aa824 */ /* 0x100fe200078e0a00 */
[----:B------:R-:W-:Y:S01]  /*1080*/  ISETP.GE.AND P2, PT, R20, RZ, PT ;  /* 0x000000ff1400720c */ /* 0x000fe20003f46270 */
[----:B------:R-:W-:Y:S01]  /*1090*/  @!P1 IMAD.IADD R13, R13, 0x1, -R0 ;  /* 0x000000010d0d9824 */ /* 0x000fe200078e0a00 */
[----:B------:R-:W-:Y:S01]  /*10a0*/  IABS R20, R23 ;  /* 0x0000001700147213 */ /* 0x000fe20000000000 */
[----:B------:R-:W-:Y:S01]  /*10b0*/  IMAD R15, R0, R15, R16 ;  /* 0x0000000f000f7224 */ /* 0x000fe200078e0210 */
[----:B------:R-:W-:Y:S01]  /*10c0*/  ISETP.GE.AND P1, PT, R18, RZ, PT ;  /* 0x000000ff1200720c */ /* 0x000fe20003f26270 */
[----:B------:R-:W-:Y:S02]  /*10d0*/  VIADD R21, R2, 0xcc ;  /* 0x000000cc02157836 */ /* 0x000fe40000000000 */
[----:B------:R-:W-:Y:S01]  /*10e0*/  @!P6 IMAD.IADD R14, R14, 0x1, -R0 ;  /* 0x000000010e0ee824 */ /* 0x000fe200078e0a00 */
[C---:B------:R-:W-:Y:S01]  /*10f0*/  ISETP.GT.U32.AND P6, PT, R0.reuse, R13, PT ;  /* 0x0000000d0000720c */ /* 0x040fe20003fc4070 */
[----:B------:R-:W-:Y:S01]  /*1100*/  @!P3 IMAD.MOV R10, RZ, RZ, -R10 ;  /* 0x000000ffff0ab224 */ /* 0x000fe200078e0a0a */
[----:B------:R-:W-:Y:S01]  /*1110*/  ISETP.GT.U32.AND P3, PT, R0, R15, PT ;  /* 0x0000000f0000720c */ /* 0x000fe20003f64070 */
[----:B------:R-:W-:Y:S01]  /*1120*/  @!P5 IMAD.IADD R11, R11, 0x1, -R0 ;  /* 0x000000010b0bd824 */ /* 0x000fe200078e0a00 */
[----:B------:R-:W-:Y:S01]  /*1130*/  ISETP.GE.AND P5, PT, R17, RZ, PT ;  /* 0x000000ff1100720c */ /* 0x000fe20003fa6270 */
[----:B------:R-:W-:Y:S01]  /*1140*/  IMAD.HI.U32 R18, R3, R20, RZ ;  /* 0x0000001403127227 */ /* 0x000fe200078e00ff */
[----:B------:R-:W-:-:S03]  /*1150*/  IABS R17, R21 ;  /* 0x0000001500117213 */ /* 0x000fc60000000000 */
[----:B------:R-:W-:Y:S01]  /*1160*/  @!P4 IMAD.MOV R12, RZ, RZ, -R12 ;  /* 0x000000ffff0cc224 */ /* 0x000fe200078e0a0c */
[----:B------:R-:W-:Y:S01]  /*1170*/  ISETP.GE.AND P4, PT, R21, RZ, PT ;  /* 0x000000ff1500720c */ /* 0x000fe20003f86270 */
[----:B------:R-:W-:Y:S01]  /*1180*/  IMAD.HI.U32 R16, R3, R17, RZ ;  /* 0x0000001103107227 */ /* 0x000fe200078e00ff */
[----:B------:R-:W-:-:S03]  /*1190*/  IADD3 R21, PT, PT, -R18, RZ, RZ ;  /* 0x000000ff12157210 */ /* 0x000fc60007ffe1ff */
[----:B------:R-:W-:Y:S02]  /*11a0*/  IMAD.MOV R16, RZ, RZ, -R16 ;  /* 0x000000ffff107224 */ /* 0x000fe400078e0a10 */
[--C-:B------:R-:W-:Y:S02]  /*11b0*/  @!P6 IMAD.IADD R13, R13, 0x1, -R0.reuse ;  /* 0x000000010d0de824 */ /* 0x100fe400078e0a00 */
[----:B------:R-:W-:Y:S01]  /*11c0*/  @!P3 IMAD.IADD R15, R15, 0x1, -R0 ;  /* 0x000000010f0fb824 */ /* 0x000fe200078e0a00 */
[----:B------:R-:W-:Y:S01]  /*11d0*/  ISETP.GE.AND P3, PT, R23, RZ, PT ;  /* 0x000000ff1700720c */ /* 0x000fe20003f66270 */
[C---:B------:R-:W-:Y:S02]  /*11e0*/  IMAD R16, R0.reuse, R16, R17 ;  /* 0x0000001000107224 */ /* 0x040fe400078e0211 */
[----:B------:R-:W-:Y:S01]  /*11f0*/  @!P2 IMAD.MOV R13, RZ, RZ, -R13 ;  /* 0x000000ffff0da224 */ /* 0x000fe200078e0a0d */
[C---:B------:R-:W-:Y:S01]  /*1200*/  ISETP.GT.U32.AND P2, PT, R0.reuse, R15, PT ;  /* 0x0000000f0000720c */ /* 0x040fe20003f44070 */
[----:B------:R-:W-:Y:S01]  /*1210*/  @!P0 IMAD.MOV R11, RZ, RZ, -R11 ;  /* 0x000000ffff0b8224 */ /* 0x000fe200078e0a0b */
[----:B------:R-:W-:Y:S01]  /*1220*/  ISETP.GT.U32.AND P6, PT, R0, R16, PT ;  /* 0x000000100000720c */ /* 0x000fe20003fc4070 */
[----:B------:R-:W-:Y:S01]  /*1230*/  VIADD R22, R2, 0xc8 ;  /* 0x000000c802167836 */ /* 0x000fe20000000000 */
[C---:B------:R-:W-:Y:S01]  /*1240*/  ISETP.GT.U32.AND P0, PT, R0.reuse, R14, PT ;  /* 0x0000000e0000720c */ /* 0x040fe20003f04070 */
[----:B------:R-:W-:-:S02]  /*1250*/  IMAD R18, R0, R21, R20 ;  /* 0x0000001500127224 */ /* 0x000fc400078e0214 */
[C---:B------:R-:W-:Y:S01]  /*1260*/  VIADD R28, R2.reuse, 0xb4 ;  /* 0x000000b4021c7836 */ /* 0x040fe20000000000 */
[----:B------:R-:W-:Y:S01]  /*1270*/  IABS R19, R22 ;  /* 0x0000001600137213 */ /* 0x000fe20000000000 */
[C---:B------:R-:W-:Y:S02]  /*1280*/  VIADD R27, R2.reuse, 0xb8 ;  /* 0x000000b8021b7836 */ /* 0x040fe40000000000 */
[----:B------:R-:W-:Y:S01]  /*1290*/  VIADD R26, R2, 0xbc ;  /* 0x000000bc021a7836 */ /* 0x000fe20000000000 */
[----:B------:R-:W-:Y:S01]  /*12a0*/  IABS R25, R28 ;  /* 0x0000001c00197213 */ /* 0x000fe20000000000 */
[--C-:B------:R-:W-:Y:S01]  /*12b0*/  @!P2 IMAD.IADD R15, R15, 0x1, -R0.reuse ;  /* 0x000000010f0fa824 */ /* 0x100fe200078e0a00 */
[----:B------:R-:W-:Y:S01]  /*12c0*/  ISETP.GT.U32.AND P2, PT, R0, R18, PT ;  /* 0x000000120000720c */ /* 0x000fe20003f44070 */
[----:B------:R-:W-:Y:S01]  /*12d0*/  @!P6 IMAD.IADD R16, R16, 0x1, -R0 ;  /* 0x000000011010e824 */ /* 0x000fe200078e0a00 */
[----:B------:R-:W-:Y:S01]  /*12e0*/  IABS R24, R27 ;  /* 0x0000001b00187213 */ /* 0x000fe20000000000 */
[----:B------:R-:W-:Y:S01]  /*12f0*/  IMAD.HI.U32 R17, R3, R19, RZ ;  /* 0x0000001303117227 */ /* 0x000fe200078e00ff */
[----:B------:R-:W-:-:S02]  /*1300*/  IABS R23, R26 ;  /* 0x0000001a00177213 */ /* 0x000fc40000000000 */
[----:B------:R-:W-:Y:S01]  /*1310*/  ISETP.GT.U32.AND P6, PT, R0, R16, PT ;  /* 0x000000100000720c */ /* 0x000fe20003fc4070 */
[--C-:B------:R-:W-:Y:S01]  /*1320*/  @!P0 IMAD.IADD R14, R14, 0x1, -R0.reuse ;  /* 0x000000010e0e8824 */ /* 0x100fe200078e0a00 */
[----:B------:R-:W-:Y:S01]  /*1330*/  ISETP.GE.AND P0, PT, R22, RZ, PT ;  /* 0x000000ff1600720c */ /* 0x000fe20003f06270 */
[----:B------:R-:W-:Y:S02]  /*1340*/  VIADD R22, R2, 0xc0 ;  /* 0x000000c002167836 */ /* 0x000fe40000000000 */
[----:B------:R-:W-:Y:S02]  /*1350*/  IMAD.MOV R17, RZ, RZ, -R17 ;  /* 0x000000ffff117224 */ /* 0x000fe400078e0a11 */
[----:B------:R-:W-:Y:S01]  /*1360*/  @!P2 IMAD.IADD R18, R18, 0x1, -R0 ;  /* 0x000000011212a824 */ /* 0x000fe200078e0a00 */
[----:B------:R-:W-:Y:S01]  /*1370*/  IABS R20, R22 ;  /* 0x0000001600147213 */ /* 0x000fe20000000000 */
[C---:B------:R-:W-:Y:S02]  /*1380*/  IMAD R17, R0.reuse, R17, R19 ;  /* 0x0000001100117224 */ /* 0x040fe400078e0213 */
[----:B------:R-:W-:Y:S01]  /*1390*/  @!P5 IMAD.MOV R14, RZ, RZ, -R14 ;  /* 0x000000ffff0ed224 */ /* 0x000fe200078e0a0e */
[C---:B------:R-:W-:Y:S01]  /*13a0*/  ISETP.GT.U32.AND P2, PT, R0.reuse, R18, PT ;  /* 0x000000120000720c */ /* 0x040fe20003f44070 */
[----:B------:R-:W-:Y:S01]  /*13b0*/  IMAD.HI.U32 R19, R3, R20, RZ ;  /* 0x0000001403137227 */ /* 0x000fe200078e00ff */
[----:B------:R-:W-:-:S03]  /*13c0*/  ISETP.GT.U32.AND P5, PT, R0, R17, PT ;  /* 0x000000110000720c */ /* 0x000fc60003fa4070 */
[----:B------:R-:W-:Y:S01]  /*13d0*/  @!P6 IMAD.IADD R16, R16, 0x1, -R0 ;  /* 0x000000011010e824 */ /* 0x000fe200078e0a00 */
[----:B------:R-:W-:Y:S01]  /*13e0*/  ISETP.GE.AND P6, PT, R22, RZ, PT ;  /* 0x000000ff1600720c */ /* 0x000fe20003fc6270 */
[----:B------:R-:W-:Y:S01]  /*13f0*/  IMAD.HI.U32 R22, R3, R25, RZ ;  /* 0x0000001903167227 */ /* 0x000fe200078e00ff */
[----:B------:R-:W-:-:S03]  /*1400*/  IADD3 R19, PT, PT, -R19, RZ, RZ ;  /* 0x000000ff13137210 */ /* 0x000fc60007ffe1ff */
[----:B------:R-:W-:Y:S01]  /*1410*/  IMAD.HI.U32 R21, R3, R24, RZ ;  /* 0x0000001803157227 */ /* 0x000fe200078e00ff */
[----:B------:R-:W-:-:S03]  /*1420*/  IADD3 R22, PT, PT, -R22, RZ, RZ ;  /* 0x000000ff16167210 */ /* 0x000fc60007ffe1ff */
[C---:B------:R-:W-:Y:S02]  /*1430*/  IMAD R19, R0.reuse, R19, R20 ;  /* 0x0000001300137224 */ /* 0x040fe400078e0214 */
[--C-:B------:R-:W-:Y:S02]  /*1440*/  @!P5 IMAD.IADD R17, R17, 0x1, -R0.reuse ;  /* 0x000000011111d824 */ /* 0x100fe400078e0a00 */
[C---:B------:R-:W-:Y:S01]  /*1450*/  IMAD R22, R0.reuse, R22, R25 ;  /* 0x0000001600167224 */ /* 0x040fe200078e0219 */
[----:B------:R-:W-:Y:S01]  /*1460*/  ISETP.GT.U32.AND P5, PT, R0, R19, PT ;  /* 0x000000130000720c */ /* 0x000fe20003fa4070 */
[----:B------:R-:W-:Y:S02]  /*1470*/  @!P2 IMAD.IADD R18, R18, 0x1, -R0 ;  /* 0x000000011212a824 */ /* 0x000fe400078e0a00 */
[----:B------:R-:W-:Y:S01]  /*1480*/  @!P1 IMAD.MOV R15, RZ, RZ, -R15 ;  /* 0x000000ffff0f9224 */ /* 0x000fe200078e0a0f */
[C---:B------:R-:W-:Y:S01]  /*1490*/  ISETP.GT.U32.AND P1, PT, R0.reuse, R17, PT ;  /* 0x000000110000720c */ /* 0x040fe20003f24070 */
[----:B------:R-:W-:Y:S01]  /*14a0*/  @!P3 IMAD.MOV R18, RZ, RZ, -R18 ;  /* 0x000000ffff12b224 */ /* 0x000fe200078e0a12 */
[----:B------:R-:W-:Y:S01]  /*14b0*/  ISETP.GT.U32.AND P3, PT, R0, R22, PT ;  /* 0x000000160000720c */ /* 0x000fe20003f64070 */
[----:B------:R-:W-:-:S02]  /*14c0*/  IMAD.MOV R21, RZ, RZ, -R21 ;  /* 0x000000ffff157224 */ /* 0x000fc400078e0a15 */
[----:B------:R-:W-:Y:S02]  /*14d0*/  VIADD R29, R2, 0xb0 ;  /* 0x000000b0021d7836 */ /* 0x000fe40000000000 */
[----:B------:R-:W-:-:S04]  /*14e0*/  IMAD.HI.U32 R20, R3, R23, RZ ;  /* 0x0000001703147227 */ /* 0x000fc800078e00ff */
[C---:B------:R-:W-:Y:S01]  /*14f0*/  IMAD R21, R0.reuse, R21, R24 ;  /* 0x0000001500157224 */ /* 0x040fe200078e0218 */
[----:B------:R-:W-:Y:S01]  /*1500*/  IABS R24, R29 ;  /* 0x0000001d00187213 */ /* 0x000fe20000000000 */
[----:B------:R-:W-:Y:S02]  /*1510*/  IMAD.MOV R20, RZ, RZ, -R20 ;  /* 0x000000ffff147224 */ /* 0x000fe400078e0a14 */
[----:B------:R-:W-:Y:S01]  /*1520*/  @!P5 IMAD.IADD R19, R19, 0x1, -R0 ;  /* 0x000000011313d824 */ /* 0x000fe200078e0a00 */
[C---:B------:R-:W-:Y:S01]  /*1530*/  ISETP.GT.U32.AND P2, PT, R0.reuse, R21, PT ;  /* 0x000000150000720c */ /* 0x040fe20003f44070 */
[----:B------:R-:W-:Y:S02]  /*1540*/  IMAD R20, R0, R20, R23 ;  /* 0x0000001400147224 */ /* 0x000fe400078e0217 */
[----:B------:R-:W-:Y:S01]  /*1550*/  VIADD R30, R2, 0xac ;  /* 0x000000ac021e7836 */ /* 0x000fe20000000000 */
[----:B------:R-:W-:Y:S01]  /*1560*/  ISETP.GT.U32.AND P5, PT, R0, R19, PT ;  /* 0x000000130000720c */ /* 0x000fe20003fa4070 */
[----:B------:R-:W-:-:S04]  /*1570*/  IMAD.HI.U32 R23, R3, R24, RZ ;  /* 0x0000001803177227 */ /* 0x000fc800078e00ff */
[----:B------:R-:W-:Y:S01]  /*1580*/  @!P4 IMAD.MOV R16, RZ, RZ, -R16 ;  /* 0x000000ffff10c224 */ /* 0x000fe200078e0a10 */
[----:B------:R-:W-:Y:S01]  /*1590*/  ISETP.GE.AND P4, PT, R26, RZ, PT ;  /* 0x000000ff1a00720c */ /* 0x000fe20003f86270 */
[--C-:B------:R-:W-:Y:S01]  /*15a0*/  @!P1 IMAD.IADD R17, R17, 0x1, -R0.reuse ;  /* 0x0000000111119824 */ /* 0x100fe200078e0a00 */
[----:B------:R-:W-:Y:S01]  /*15b0*/  ISETP.GT.U32.AND P1, PT, R0, R20, PT ;  /* 0x000000140000720c */ /* 0x000fe20003f24070 */
[----:B------:R-:W-:Y:S01]  /*15c0*/  @!P3 IMAD.IADD R22, R22, 0x1, -R0 ;  /* 0x000000011616b824 */ /* 0x000fe200078e0a00 */
[----:B------:R-:W-:Y:S01]  /*15d0*/  IABS R26, R30 ;  /* 0x0000001e001a7213 */ /* 0x000fe20000000000 */
[----:B------:R-:W-:Y:S02]  /*15e0*/  IMAD.MOV R23, RZ, RZ, -R23 ;  /* 0x000000ffff177224 */ /* 0x000fe400078e0a17 */
[----:B------:R-:W-:Y:S01]  /*15f0*/  @!P0 IMAD.MOV R17, RZ, RZ, -R17 ;  /* 0x000000ffff118224 */ /* 0x000fe200078e0a11 */
[C---:B------:R-:W-:Y:S01]  /*1600*/  ISETP.GT.U32.AND P3, PT, R0.reuse, R22, PT ;  /* 0x000000160000720c */ /* 0x040fe20003f64070 */
[----:B------:R-:W-:Y:S01]  /*1610*/  IMAD R23, R0, R23, R24 ;  /* 0x0000001700177224 */ /* 0x000fe200078e0218 */
[----:B------:R-:W-:Y:S01]  /*1620*/  ISETP.GE.AND P0, PT, R27, RZ, PT ;  /* 0x000000ff1b00720c */ /* 0x000fe20003f06270 */
[----:B------:R-:W-:-:S04]  /*1630*/  IMAD.HI.U32 R24, R3, R26, RZ ;  /* 0x0000001a03187227 */ /* 0x000fc800078e00ff */
[----:B------:R-:W-:Y:S01]  /*1640*/  VIADD R31, R2, 0xa8 ;  /* 0x000000a8021f7836 */ /* 0x000fe20000000000 */
[----:B------:R-:W-:Y:S01]  /*1650*/  @!P1 IADD3 R20, PT, PT, R20, -R0, RZ ;  /* 0x8000000014149210 */ /* 0x000fe20007ffe0ff */
[----:B------:R-:W-:Y:S02]  /*1660*/  IMAD.MOV R27, RZ, RZ, -R24 ;  /* 0x000000ffff1b7224 */ /* 0x000fe400078e0a18 */
[----:B------:R-:W-:Y:S01]  /*1670*/  @!P5 IMAD.IADD R19, R19, 0x1, -R0 ;  /* 0x000000011313d824 */ /* 0x000fe200078e0a00 */
[----:B------:R-:W-:Y:S01]  /*1680*/  ISETP.GE.AND P5, PT, R28, RZ, PT ;  /* 0x000000ff1c00720c */ /* 0x000fe20003fa6270 */
[C---:B------:R-:W-:Y:S01]  /*1690*/  IMAD R24, R0.reuse, R27, R26 ;  /* 0x0000001b00187224 */ /* 0x040fe200078e021a */
[----:B------:R-:W-:Y:S01]  /*16a0*/  IABS R28, R31 ;  /* 0x0000001f001c7213 */ /* 0x000fe20000000000 */
[----:B------:R-:W-:Y:S01]  /*16b0*/  @!P6 IMAD.MOV R19, RZ, RZ, -R19 ;  /* 0x000000ffff13e224 */ /* 0x000fe200078e0a13 */
[----:B------:R-:W-:Y:S01]  /*16c0*/  ISETP.GT.U32.AND P1, PT, R0, R20, PT ;  /* 0x000000140000720c */ /* 0x000fe20003f24070 */
[----:B------:R-:W-:Y:S01]  /*16d0*/  @!P3 IMAD.IADD R22, R22, 0x1, -R0 ;  /* 0x000000011616b824 */ /* 0x000fe200078e0a00 */
[C---:B------:R-:W-:Y:S01]  /*16e0*/  ISETP.GT.U32.AND P6, PT, R0.reuse, R23, PT ;  /* 0x000000170000720c */ /* 0x040fe20003fc4070 */
[----:B------:R-:W-:Y:S01]  /*16f0*/  IMAD.HI.U32 R25, R3, R28, RZ ;  /* 0x0000001c03197227 */ /* 0x000fe200078e00ff */
[----:B------:R-:W-:-:S03]  /*1700*/  ISETP.GT.U32.AND P3, PT, R0, R24, PT ;  /* 0x000000180000720c */ /* 0x000fc60003f64070 */
[----:B------:R-:W-:Y:S02]  /*1710*/  IMAD.MOV R25, RZ, RZ, -R25 ;  /* 0x000000ffff197224 */ /* 0x000fe400078e0a19 */
[----:B------:R-:W-:Y:S02]  /*1720*/  @!P2 IMAD.IADD R21, R21, 0x1, -R0 ;  /* 0x000000011515a824 */ /* 0x000fe400078e0a00 */
[----:B------:R-:W-:Y:S02]  /*1730*/  VIADD R32, R2, 0xa4 ;  /* 0x000000a402207836 */ /* 0x000fe40000000000 */
[C---:B------:R-:W-:Y:S01]  /*1740*/  IMAD R25, R0.reuse, R25, R28 ;  /* 0x0000001900197224 */ /* 0x040fe200078e021c */
[----:B------:R-:W-:Y:S01]  /*1750*/  ISETP.GT.U32.AND P2, PT, R0, R21, PT ;  /* 0x000000150000720c */ /* 0x000fe20003f44070 */
[--C-:B------:R-:W-:Y:S01]  /*1760*/  @!P1 IMAD.IADD R20, R20, 0x1, -R0.reuse ;  /* 0x0000000114149824 */ /* 0x100fe200078e0a00 */
[----:B------:R-:W-:Y:S01]  /*1770*/  ISETP.GE.AND P1, PT, R29, RZ, PT ;  /* 0x000000ff1d00720c */ /* 0x000fe20003f26270 */
[----:B------:R-:W-:Y:S01]  /*1780*/  @!P6 IMAD.IADD R23, R23, 0x1, -R0 ;  /* 0x000000011717e824 */ /* 0x000fe200078e0a00 */
[----:B------:R-:W-:Y:S01]  /*1790*/  IABS R29, R32 ;  /* 0x00000020001d7213 */ /* 0x000fe20000000000 */
[----:B------:R-:W-:Y:S01]  /*17a0*/  @!P5 IMAD.MOV R22, RZ, RZ, -R22 ;  /* 0x000000ffff16d224 */ /* 0x000fe200078e0a16 */
[----:B------:R-:W-:Y:S01]  /*17b0*/  ISETP.GT.U32.AND P5, PT, R0, R25, PT ;  /* 0x000000190000720c */ /* 0x000fe20003fa4070 */
[----:B------:R-:W-:Y:S01]  /*17c0*/  @!P3 IMAD.IADD R24, R24, 0x1, -R0 ;  /* 0x000000011818b824 */ /* 0x000fe200078e0a00 */
[----:B------:R-:W-:Y:S01]  /*17d0*/  IADD3 R28, PT, PT, R2, 0x9c, RZ ;  /* 0x0000009c021c7810 */ /* 0x000fe20007ffe0ff */
[----:B------:R-:W-:Y:S01]  /*17e0*/  @!P4 IMAD.MOV R20, RZ, RZ, -R20 ;  /* 0x000000ffff14c224 */ /* 0x000fe200078e0a14 */
[C---:B------:R-:W-:Y:S01]  /*17f0*/  ISETP.GT.U32.AND P4, PT, R0.reuse, R23, PT ;  /* 0x000000170000720c */ /* 0x040fe20003f84070 */
[----:B------:R-:W-:Y:S01]  /*1800*/  IMAD.HI.U32 R26, R3, R29, RZ ;  /* 0x0000001d031a7227 */ /* 0x000fe200078e00ff */
[----:B------:R-:W-:-:S02]  /*1810*/  ISETP.GT.U32.AND P3, PT, R0, R24, PT ;  /* 0x000000180000720c */ /* 0x000fc40003f64070 */
[----:B------:R-:W-:Y:S01]  /*1820*/  @!P2 IADD3 R21, PT, PT, R21, -R0, RZ ;  /* 0x800000001515a210 */ /* 0x000fe20007ffe0ff */
[----:B------:R-:W-:Y:S01]  /*1830*/  IMAD.MOV R26, RZ, RZ, -R26 ;  /* 0x000000ffff1a7224 */ /* 0x000fe200078e0a1a */
[----:B------:R-:W-:Y:S01]  /*1840*/  ISETP.GE.AND P2, PT, R30, RZ, PT ;  /* 0x000000ff1e00720c */ /* 0x000fe20003f46270 */
[----:B------:R-:W-:Y:S01]  /*1850*/  VIADD R27, R2, 0xa0 ;  /* 0x000000a0021b7836 */ /* 0x000fe20000000000 */
[----:B------:R-:W-:Y:S01]  /*1860*/  IABS R30, R28 ;  /* 0x0000001c001e7213 */ /* 0x000fe20000000000 */
[----:B------:R-:W-:Y:S01]  /*1870*/  IMAD R26, R0, R26, R29 ;  /* 0x0000001a001a7224 */ /* 0x000fe200078e021d */
[----:B------:R-:W-:Y:S01]  /*1880*/  ISETP.GE.AND P6, PT, R31, RZ, PT ;  /* 0x000000ff1f00720c */ /* 0x000fe20003fc6270 */
[--C-:B------:R-:W-:Y:S02]  /*1890*/  @!P5 IMAD.IADD R25, R25, 0x1, -R0.reuse ;  /* 0x000000011919d824 */ /* 0x100fe400078e0a00 */
[--C-:B------:R-:W-:Y:S01]  /*18a0*/  @!P4 IMAD.IADD R23, R23, 0x1, -R0.reuse ;  /* 0x000000011717c824 */ /* 0x100fe200078e0a00 */
[----:B------:R-:W-:Y:S01]  /*18b0*/  ISETP.GE.AND P4, PT, R27, RZ, PT ;  /* 0x000000ff1b00720c */ /* 0x000fe20003f86270 */
[----:B------:R-:W-:Y:S01]  /*18c0*/  @!P3 IMAD.IADD R24, R24, 0x1, -R0 ;  /* 0x000000011818b824 */ /* 0x000fe200078e0a00 */
[----:B------:R-:W-:Y:S01]  /*18d0*/  ISETP.GT.U32.AND P5, PT, R0, R25, PT ;  /* 0x000000190000720c */ /* 0x000fe20003fa4070 */
[----:B------:R-:W-:Y:S01]  /*18e0*/  VIADD R31, R2, 0x98 ;  /* 0x00000098021f7836 */ /* 0x000fe20000000000 */
[----:B------:R-:W-:Y:S01]  /*18f0*/  ISETP.GT.U32.AND P3, PT, R0, R26, PT ;  /* 0x0000001a0000720c */ /* 0x000fe20003f64070 */
[----:B------:R-:W-:Y:S01]  /*1900*/  @!P1 IMAD.MOV R23, RZ, RZ, -R23 ;  /* 0x000000ffff179224 */ /* 0x000fe200078e0a17 */
[----:B------:R-:W-:Y:S01]  /*1910*/  IABS R27, R27 ;  /* 0x0000001b001b7213 */ /* 0x000fe20000000000 */
[----:B------:R-:W-:Y:S01]  /*1920*/  @!P0 IMAD.MOV R21, RZ, RZ, -R21 ;  /* 0x000000ffff158224 */ /* 0x000fe200078e0a15 */
[----:B------:R-:W-:Y:S01]  /*1930*/  ISETP.GE.AND P1, PT, R28, RZ, PT ;  /* 0x000000ff1c00720c */ /* 0x000fe20003f26270 */
[----:B------:R-:W-:Y:S01]  /*1940*/  IMAD.HI.U32 R28, R3, R30, RZ ;  /* 0x0000001e031c7227 */ /* 0x000fe200078e00ff */
[----:B------:R-:W-:-:S02]  /*1950*/  ISETP.GE.AND P0, PT, R32, RZ, PT ;  /* 0x000000ff2000720c */ /* 0x000fc40003f06270 */
[----:B------:R-:W-:Y:S01]  /*1960*/  @!P2 IADD3 R24, PT, PT, -R24, RZ, RZ ;  /* 0x000000ff1818a210 */ /* 0x000fe20007ffe1ff */
[----:B------:R-:W-:Y:S01]  /*1970*/  IMAD.MOV.U32 R29, RZ, RZ, R27 ;  /* 0x000000ffff1d7224 */ /* 0x000fe200078e001b */
[----:B------:R-:W-:Y:S01]  /*1980*/  IABS R32, R31 ;  /* 0x0000001f00207213 */ /* 0x000fe20000000000 */
[----:B------:R-:W-:Y:S01]  /*1990*/  @!P5 IMAD.IADD R25, R25, 0x1, -R0 ;  /* 0x000000011919d824 */ /* 0x000fe200078e0a00 */
[----:B------:R-:W-:Y:S01]  /*19a0*/  ISETP.GE.AND P2, PT, R31, RZ, PT ;  /* 0x000000ff1f00720c */ /* 0x000fe20003f46270 */
[----:B------:R-:W-:Y:S02]  /*19b0*/  IMAD.MOV R31, RZ, RZ, -R28 ;  /* 0x000000ffff1f7224 */ /* 0x000fe400078e0a1c */
[----:B------:R-:W-:-:S04]  /*19c0*/  IMAD.HI.U32 R27, R3, R29, RZ ;  /* 0x0000001d031b7227 */ /* 0x000fc800078e00ff */
[----:B------:R-:W-:Y:S02]  /*19d0*/  @!P3 IMAD.IADD R26, R26, 0x1, -R0 ;  /* 0x000000011a1ab824 */ /* 0x000fe400078e0a00 */
[C---:B------:R-:W-:Y:S02]  /*19e0*/  IMAD R28, R0.reuse, R31, R30 ;  /* 0x0000001f001c7224 */ /* 0x040fe400078e021e */
[----:B------:R-:W-:Y:S01]  /*19f0*/  IMAD.MOV R27, RZ, RZ, -R27 ;  /* 0x000000ffff1b7224 */ /* 0x000fe200078e0a1b */
[C---:B------:R-:W-:Y:S01]  /*1a00*/  ISETP.GT.U32.AND P3, PT, R0.reuse, R26, PT ;  /* 0x0000001a0000720c */ /* 0x040fe20003f64070 */
[----:B------:R-:W-:Y:S01]  /*1a10*/  @!P6 IMAD.MOV R25, RZ, RZ, -R25 ;  /* 0x000000ffff19e224 */ /* 0x000fe200078e0a19 */
[C---:B------:R-:W-:Y:S01]  /*1a20*/  ISETP.GT.U32.AND P6, PT, R0.reuse, R28, PT ;  /* 0x0000001c0000720c */ /* 0x040fe20003fc4070 */
[----:B------:R-:W-:Y:S02]  /*1a30*/  IMAD R27, R0, R27, R29 ;  /* 0x0000001b001b7224 */ /* 0x000fe400078e021d */
[----:B------:R-:W-:-:S03]  /*1a40*/  IMAD.HI.U32 R29, R3, R32, RZ ;  /* 0x00000020031d7227 */ /* 0x000fc600078e00ff */
[----:B------:R-:W-:Y:S01]  /*1a50*/  ISETP.GT.U32.AND P5, PT, R0, R27, PT ;  /* 0x0000001b0000720c */ /* 0x000fe20003fa4070 */
[----:B------:R-:W-:Y:S02]  /*1a60*/  IMAD.MOV R29, RZ, RZ, -R29 ;  /* 0x000000ffff1d7224 */ /* 0x000fe400078e0a1d */
[----:B------:R-:W-:Y:S02]  /*1a70*/  VIADD R33, R2, 0x94 ;  /* 0x0000009402217836 */ /* 0x000fe40000000000 */
[----:B------:R-:W-:Y:S02]  /*1a80*/  IMAD R29, R0, R29, R32 ;  /* 0x0000001d001d7224 */ /* 0x000fe400078e0220 */
[--C-:B------:R-:W-:Y:S01]  /*1a90*/  @!P3 IMAD.IADD R26, R26, 0x1, -R0.reuse ;  /* 0x000000011a1ab824 */ /* 0x100fe200078e0a00 */
[----:B------:R-:W-:Y:S01]  /*1aa0*/  IABS R32, R33 ;  /* 0x0000002100207213 */ /* 0x000fe20000000000 */
[----:B------:R-:W-:Y:S01]  /*1ab0*/  @!P6 IMAD.IADD R28, R28, 0x1, -R0 ;  /* 0x000000011c1ce824 */ /* 0x000fe200078e0a00 */
[C---:B------:R-:W-:Y:S01]  /*1ac0*/  ISETP.GT.U32.AND P3, PT, R0.reuse, R29, PT ;  /* 0x0000001d0000720c */ /* 0x040fe20003f64070 */
[----:B------:R-:W-:Y:S01]  /*1ad0*/  @!P0 IMAD.MOV R26, RZ, RZ, -R26 ;  /* 0x000000ffff1a8224 */ /* 0x000fe200078e0a1a */
[----:B------:R-:W-:Y:S01]  /*1ae0*/  ISETP.GE.AND P0, PT, R33, RZ, PT ;  /* 0x000000ff2100720c */ /* 0x000fe20003f06270 */
[----:B------:R-:W-:Y:S01]  /*1af0*/  IMAD.HI.U32 R30, R3, R32, RZ ;  /* 0x00000020031e7227 */ /* 0x000fe200078e00ff */
[----:B------:R-:W-:-:S02]  /*1b00*/  ISETP.GT.U32.AND P6, PT, R0, R28, PT ;  /* 0x0000001c0000720c */ /* 0x000fc40003fc4070 */
[----:B------:R-:W-:Y:S01]  /*1b10*/  @!P5 IADD3 R27, PT, PT, R27, -R0, RZ ;  /* 0x800000001b1bd210 */ /* 0x000fe20007ffe0ff */
[----:B------:R-:W-:Y:S02]  /*1b20*/  IMAD.MOV R33, RZ, RZ, -R30 ;  /* 0x000000ffff217224 */ /* 0x000fe400078e0a1e */
[----:B------:R-:W-:Y:S01]  /*1b30*/  VIADD R36, R2, 0x90 ;  /* 0x0000009002247836 */ /* 0x000fe20000000000 */
[C---:B------:R-:W-:Y:S01]  /*1b40*/  ISETP.GT.U32.AND P5, PT, R0.reuse, R27, PT ;  /* 0x0000001b0000720c */ /* 0x040fe20003fa4070 */
[----:B------:R-:W-:Y:S02]  /*1b50*/  IMAD R30, R0, R33, R32 ;  /* 0x00000021001e7224 */ /* 0x000fe400078e0220 */
[--C-:B------:R-:W-:Y:S01]  /*1b60*/  @!P3 IMAD.IADD R29, R29, 0x1, -R0.reuse ;  /* 0x000000011d1db824 */ /* 0x100fe200078e0a00 */
[----:B------:R-:W-:Y:S01]  /*1b70*/  IABS R34, R36 ;  /* 0x0000002400227213 */ /* 0x000fe20000000000 */
[----:B------:R-:W-:Y:S02]  /*1b80*/  VIADD R33, R2, 0x88 ;  /* 0x0000008802217836 */ /* 0x000fe40000000000 */
[----:B------:R-:W-:Y:S01]  /*1b90*/  @!P6 IMAD.IADD R28, R28, 0x1, -R0 ;  /* 0x000000011c1ce824 */ /* 0x000fe200078e0a00 */
[C---:B------:R-:W-:Y:S01]  /*1ba0*/  ISETP.GT.U32.AND P3, PT, R0.reuse, R29, PT ;  /* 0x0000001d0000720c */ /* 0x040fe20003f64070 */
[----:B------:R-:W-:Y:S01]  /*1bb0*/  IMAD.HI.U32 R31, R3, R34, RZ ;  /* 0x00000022031f7227 */ /* 0x000fe200078e00ff */
[----:B------:R-:W-:-:S03]  /*1bc0*/  ISETP.GT.U32.AND P6, PT, R0, R30, PT ;  /* 0x0000001e0000720c */ /* 0x000fc60003fc4070 */
[----:B------:R-:W-:Y:S02]  /*1bd0*/  IMAD.MOV R31, RZ, RZ, -R31 ;  /* 0x000000ffff1f7224 */ /* 0x000fe400078e0a1f */
[----:B------:R-:W-:Y:S01]  /*1be0*/  @!P5 IMAD.IADD R27, R27, 0x1, -R0 ;  /* 0x000000011b1bd824 */ /* 0x000fe200078e0a00 */
[----:B------:R-:W-:Y:S01]  /*1bf0*/  ISETP.GE.AND P5, PT, R36, RZ, PT ;  /* 0x000000ff2400720c */ /* 0x000fe20003fa6270 */
[----:B------:R-:W-:Y:S01]  /*1c00*/  IMAD R31, R0, R31, R34 ;  /* 0x0000001f001f7224 */ /* 0x000fe200078e0222 */
[----:B------:R-:W-:Y:S01]  /*1c10*/  IABS R34, R33 ;  /* 0x0000002100227213 */ /* 0x000fe20000000000 */
[----:B------:R-:W-:Y:S02]  /*1c20*/  VIADD R37, R2, 0x8c ;  /* 0x0000008c02257836 */ /* 0x000fe40000000000 */
[--C-:B------:R-:W-:Y:S02]  /*1c30*/  @!P3 IMAD.IADD R29, R29, 0x1, -R0.reuse ;  /* 0x000000011d1db824 */ /* 0x100fe400078e0a00 */
[----:B------:R-:W-:Y:S01]  /*1c40*/  @!P6 IMAD.IADD R30, R30, 0x1, -R0 ;  /* 0x000000011e1ee824 */ /* 0x000fe200078e0a00 */
[----:B------:R-:W-:Y:S01]  /*1c50*/  ISETP.GE.AND P6, PT, R33, RZ, PT ;  /* 0x000000ff2100720c */ /* 0x000fe20003fc6270 */
[----:B------:R-:W-:Y:S01]  /*1c60*/  @!P4 IMAD.MOV R27, RZ, RZ, -R27 ;  /* 0x000000ffff1bc224 */ /* 0x000fe200078e0a1b */
[C---:B------:R-:W-:Y:S01]  /*1c70*/  ISETP.GT.U32.AND P4, PT, R0.reuse, R31, PT ;  /* 0x0000001f0000720c */ /* 0x040fe20003f84070 */
[----:B------:R-:W-:Y:S01]  /*1c80*/  @!P2 IMAD.MOV R29, RZ, RZ, -R29 ;  /* 0x000000ffff1da224 */ /* 0x000fe200078e0a1d */
[----:B------:R-:W-:Y:S01]  /*1c90*/  ISETP.GT.U32.AND P2, PT, R0, R30, PT ;  /* 0x0000001e0000720c */ /* 0x000fe20003f44070 */
[----:B------:R-:W-:Y:S01]  /*1ca0*/  IMAD.HI.U32 R33, R3, R34, RZ ;  /* 0x0000002203217227 */ /* 0x000fe200078e00ff */
[----:B------:R-:W-:-:S03]  /*1cb0*/  IABS R35, R37 ;  /* 0x0000002500237213 */ /* 0x000fc60000000000 */
[----:B------:R-:W-:Y:S02]  /*1cc0*/  IMAD.MOV R33, RZ, RZ, -R33 ;  /* 0x000000ffff217224 */ /* 0x000fe400078e0a21 */
[----:B------:R-:W-:-:S04]  /*1cd0*/  IMAD.HI.U32 R32, R3, R35, RZ ;  /* 0x0000002303207227 */ /* 0x000fc800078e00ff */
[----:B------:R-:W-:Y:S01]  /*1ce0*/  IMAD R33, R0, R33, R34 ;  /* 0x0000002100217224 */ /* 0x000fe200078e0222 */
[----:B------:R-:W-:Y:S01]  /*1cf0*/  IADD3 R32, PT, PT, -R32, RZ, RZ ;  /* 0x000000ff20207210 */ /* 0x000fe20007ffe1ff */
[--C-:B------:R-:W-:Y:S02]  /*1d00*/  @!P4 IMAD.IADD R31, R31, 0x1, -R0.reuse ;  /* 0x000000011f1fc824 */ /* 0x100fe400078e0a00 */
[----:B------:R-:W-:Y:S01]  /*1d10*/  @!P2 IMAD.IADD R30, R30, 0x1, -R0 ;  /* 0x000000011e1ea824 */ /* 0x000fe200078e0a00 */
[C---:B------:R-:W-:Y:S01]  /*1d20*/  ISETP.GT.U32.AND P2, PT, R0.reuse, R33, PT ;  /* 0x000000210000720c */ /* 0x040fe20003f44070 */
[C---:B------:R-:W-:Y:S01]  /*1d30*/  IMAD R32, R0.reuse, R32, R35 ;  /* 0x0000002000207224 */ /* 0x040fe200078e0223 */
[----:B------:R-:W-:Y:S01]  /*1d40*/  ISETP.GT.U32.AND P4, PT, R0, R31, PT ;  /* 0x0000001f0000720c */ /* 0x000fe20003f84070 */
[----:B------:R-:W-:Y:S02]  /*1d50*/  VIADD R35, R2, 0x84 ;  /* 0x0000008402237836 */ /* 0x000fe40000000000 */
[----:B------:R-:W-:Y:S01]  /*1d60*/  @!P1 IMAD.MOV R28, RZ, RZ, -R28 ;  /* 0x000000ffff1c9224 */ /* 0x000fe200078e0a1c */
[----:B------:R-:W-:Y:S01]  /*1d70*/  ISETP.GT.U32.AND P3, PT, R0, R32, PT ;  /* 0x000000200000720c */ /* 0x000fe20003f64070 */
[----:B------:R-:W-:Y:S01]  /*1d80*/  @!P0 IMAD.MOV R30, RZ, RZ, -R30 ;  /* 0x000000ffff1e8224 */ /* 0x000fe200078e0a1e */
[----:B------:R-:W-:Y:S01]  /*1d90*/  ISETP.GE.AND P1, PT, R37, RZ, PT ;  /* 0x000000ff2500720c */ /* 0x000fe20003f26270 */
[C---:B------:R-:W-:Y:S01]  /*1da0*/  VIADD R42, R2.reuse, 0x7c ;  /* 0x0000007c022a7836 */ /* 0x040fe20000000000 */
[----:B------:R-:W-:Y:S01]  /*1db0*/  IABS R37, R35 ;  /* 0x0000002300257213 */ /* 0x000fe20000000000 */
[----:B------:R-:W-:-:S02]  /*1dc0*/  VIADD R58, R2, 0x70 ;  /* 0x00000070023a7836 */ /* 0x000fc40000000000 */
[--C-:B------:R-:W-:Y:S01]  /*1dd0*/  @!P2 IMAD.IADD R33, R33, 0x1, -R0.reuse ;  /* 0x000000012121a824 */ /* 0x100fe200078e0a00 */
[----:B------:R-:W-:Y:S01]  /*1de0*/  IABS R40, R42 ;  /* 0x0000002a00287213 */ /* 0x000fe20000000000 */
[--C-:B------:R-:W-:Y:S01]  /*1df0*/  @!P4 IMAD.IADD R31, R31, 0x1, -R0.reuse ;  /* 0x000000011f1fc824 */ /* 0x100fe200078e0a00 */
[----:B------:R-:W-:Y:S01]  /*1e00*/  ISETP.GE.AND P4, PT, R35, RZ, PT ;  /* 0x000000ff2300720c */ /* 0x000fe20003f86270 */
[----:B------:R-:W-:Y:S01]  /*1e10*/  IMAD.HI.U32 R35, R3, R38, RZ ;  /* 0x0000002603237227 */ /* 0x000fe200078e00ff */
[----:B------:R-:W-:Y:S02]  /*1e20*/  ISETP.GT.U32.AND P0, PT, R0, R33, PT ;  /* 0x000000210000720c */ /* 0x000fe40003f04070 */
[----:B------:R-:W-:Y:S01]  /*1e30*/  ISETP.GE.AND P2, PT, R42, RZ, PT ;  /* 0x000000ff2a00720c */ /* 0x000fe20003f46270 */
[----:B------:R-:W-:Y:S01]  /*1e40*/  @!P3 IMAD.IADD R32, R32, 0x1, -R0 ;  /* 0x000000012020b824 */ /* 0x000fe200078e0a00 */
[----:B------:R-:W-:Y:S01]  /*1e50*/  IABS R52, R58 ;  /* 0x0000003a00347213 */ /* 0x000fe20000000000 */
[----:B------:R-:W-:-:S02]  /*1e60*/  IMAD.MOV R35, RZ, RZ, -R35 ;  /* 0x000000ffff237224 */ /* 0x000fc400078e0a23 */
[----:B------:R-:W-:Y:S01]  /*1e70*/  IMAD.HI.U32 R34, R3, R37, RZ ;  /* 0x0000002503227227 */ /* 0x000fe200078e00ff */
[----:B------:R-:W-:-:S03]  /*1e80*/  ISETP.GT.U32.AND P3, PT, R0, R32, PT ;  /* 0x000000200000720c */ /* 0x000fc60003f64070 */
[C---:B------:R-:W-:Y:S02]  /*1e90*/  IMAD R35, R0.reuse, R35, R38 ;  /* 0x0000002300237224 */ /* 0x040fe400078e0226 */
[----:B------:R-:W-:Y:S01]  /*1ea0*/  @!P0 IADD3 R33, PT, PT, R33, -R0, RZ ;  /* 0x8000000021218210 */ /* 0x000fe20007ffe0ff */
[----:B------:R-:W-:Y:S02]  /*1eb0*/  IMAD.HI.U32 R36, R3, R40, RZ ;  /* 0x0000002803247227 */ /* 0x000fe400078e00ff */
[----:B------:R-:W-:Y:S02]  /*1ec0*/  ISETP.GT.U32.AND P0, PT, R0, R35, PT ;  /* 0x000000230000720c */ /* 0x000fe40003f04070 */
[----:B------:R-:W-:Y:S02]  /*1ed0*/  IMAD.MOV R34, RZ, RZ, -R34 ;  /* 0x000000ffff227224 */ /* 0x000fe400078e0a22 */
[----:B------:R-:W-:Y:S02]  /*1ee0*/  @!P5 IMAD.MOV R31, RZ, RZ, -R31 ;  /* 0x000000ffff1fd224 */ /* 0x000fe400078e0a1f */
[----:B------:R-:W-:Y:S01]  /*1ef0*/  @!P3 IMAD.IADD R32, R32, 0x1, -R0 ;  /* 0x000000012020b824 */ /* 0x000fe200078e0a00 */
[----:B------:R-:W-:Y:S01]  /*1f00*/  ISETP.GE.AND P3, PT, R41, RZ, PT ;  /* 0x000000ff2900720c */ /* 0x000fe20003f66270 */
[----:B------:R-:W-:Y:S01]  /*1f10*/  IMAD R34, R0, R34, R37 ;  /* 0x0000002200227224 */ /* 0x000fe200078e0225 */
[----:B------:R-:W-:Y:S01]  /*1f20*/  IADD3 R41, PT, PT, -R36, RZ, RZ ;  /* 0x000000ff24297210 */ /* 0x000fe20007ffe1ff */
[----:B------:R-:W-:-:S02]  /*1f30*/  VIADD R36, R2, 0x78 ;  /* 0x0000007802247836 */ /* 0x000fc40000000000 */
[----:B------:R-:W-:Y:S01]  /*1f40*/  @!P1 IMAD.MOV R32, RZ, RZ, -R32 ;  /* 0x000000ffff209224 */ /* 0x000fe200078e0a20 */
[----:B------:R-:W-:Y:S01]  /*1f50*/  ISETP.GT.U32.AND P5, PT, R0, R34, PT ;  /* 0x000000220000720c */ /* 0x000fe20003fa4070 */
[----:B------:R-:W-:Y:S01]  /*1f60*/  @!P0 IMAD.IADD R35, R35, 0x1, -R0 ;  /* 0x0000000123238824 */ /* 0x000fe200078e0a00 */
[----:B------:R-:W-:Y:S01]  /*1f70*/  IABS R42, R36 ;  /* 0x00000024002a7213 */ /* 0x000fe20000000000 */
[----:B------:R-:W-:Y:S01]  /*1f80*/  VIADD R56, R2, 0x74 ;  /* 0x0000007402387836 */ /* 0x000fe20000000000 */
[----:B------:R-:W-:Y:S01]  /*1f90*/  ISETP.GE.AND P1, PT, R36, RZ, PT ;  /* 0x000000ff2400720c */ /* 0x000fe20003f26270 */
[----:B------:R-:W-:Y:S01]  /*1fa0*/  VIADD R59, R2, 0x6c ;  /* 0x0000006c023b7836 */ /* 0x000fe20000000000 */
[----:B------:R-:W-:Y:S01]  /*1fb0*/  ISETP.GT.U32.AND P0, PT, R0, R35, PT ;  /* 0x000000230000720c */ /* 0x000fe20003f04070 */
[----:B------:R-:W-:Y:S01]  /*1fc0*/  IMAD.HI.U32 R36, R3, R42, RZ ;  /* 0x0000002a03247227 */ /* 0x000fe200078e00ff */
[----:B------:R-:W-:Y:S02]  /*1fd0*/  IABS R51, R56 ;  /* 0x0000003800337213 */ /* 0x000fe40000000000 */
[----:B------:R-:W-:Y:S01]  /*1fe0*/  IABS R54, R59 ;  /* 0x0000003b00367213 */ /* 0x000fe20000000000 */
[----:B------:R-:W-:-:S02]  /*1ff0*/  IMAD.MOV R43, RZ, RZ, -R36 ;  /* 0x000000ffff2b7224 */ /* 0x000fc400078e0a24 */
[----:B------:R-:W-:Y:S02]  /*2000*/  IMAD R38, R0, R41, R40 ;  /* 0x0000002900267224 */ /* 0x000fe400078e0228 */
[----:B------:R-:W-:Y:S02]  /*2010*/  @!P5 IMAD.IADD R34, R34, 0x1, -R0 ;  /* 0x000000012222d824 */ /* 0x000fe400078e0a00 */
[C---:B------:R-:W-:Y:S02]  /*2020*/  IMAD R36, R0.reuse, R43, R42 ;  /* 0x0000002b00247224 */ /* 0x040fe400078e022a */
[----:B------:R-:W-:Y:S01]  /*2030*/  @!P6 IMAD.MOV R33, RZ, RZ, -R33 ;  /* 0x000000ffff21e224 */ /* 0x000fe200078e0a21 */
[C---:B------:R-:W-:Y:S01]  /*2040*/  ISETP.GT.U32.AND P6, PT, R0.reuse, R38, PT ;  /* 0x000000260000720c */ /* 0x040fe20003fc4070 */
[----:B------:R-:W-:Y:S01]  /*2050*/  IMAD.HI.U32 R40, R3, R52, RZ ;  /* 0x0000003403287227 */ /* 0x000fe200078e00ff */
[----:B------:R-:W-:-:S03]  /*2060*/  ISETP.GT.U32.AND P5, PT, R0, R34, PT ;  /* 0x000000220000720c */ /* 0x000fc60003fa4070 */
[----:B------:R-:W-:Y:S01]  /*2070*/  @!P0 IMAD.IADD R35, R35, 0x1, -R0 ;  /* 0x0000000123238824 */ /* 0x000fe200078e0a00 */
[----:B------:R-:W-:Y:S01]  /*2080*/  ISETP.GT.U32.AND P0, PT, R0, R36, PT ;  /* 0x000000240000720c */ /* 0x000fe20003f04070 */
[----:B------:R-:W-:-:S04]  /*2090*/  IMAD.HI.U32 R37, R3, R51, RZ ;  /* 0x0000003303257227 */ /* 0x000fc800078e00ff */
[----:B------:R-:W-:-:S04]  /*20a0*/  IMAD.HI.U32 R41, R3, R54, RZ ;  /* 0x0000003603297227 */ /* 0x000fc800078e00ff */
[----:B------:R-:W-:Y:S02]  /*20b0*/  IMAD.MOV R53, RZ, RZ, -R40 ;  /* 0x000000ffff357224 */ /* 0x000fe400078e0a28 */
[----:B------:R-:W-:Y:S02]  /*20c0*/  IMAD.MOV R37, RZ, RZ, -R37 ;  /* 0x000000ffff257224 */ /* 0x000fe400078e0a25 */
[----:B------:R-:W-:Y:S02]  /*20d0*/  IMAD.MOV R55, RZ, RZ, -R41 ;  /* 0x000000ffff377224 */ /* 0x000fe400078e0a29 */
[----:B------:R-:W-:Y:S01]  /*20e0*/  IMAD R41, R0, R53, R52 ;  /* 0x0000003500297224 */ /* 0x000fe200078e0234 */
[----:B------:R-:W-:Y:S01]  /*20f0*/  IADD3 R52, PT, PT, R2, 0x68, RZ ;  /* 0x0000006802347810 */ /* 0x000fe20007ffe0ff */
[----:B------:R-:W-:Y:S02]  /*2100*/  IMAD R37, R0, R37, R51 ;  /* 0x0000002500257224 */ /* 0x000fe400078e0233 */
[--C-:B------:R-:W-:Y:S01]  /*2110*/  @!P6 IMAD.IADD R38, R38, 0x1, -R0.reuse ;  /* 0x000000012626e824 */ /* 0x100fe200078e0a00 */
[----:B------:R-:W-:Y:S01]  /*2120*/  IABS R51, R52 ;  /* 0x0000003400337213 */ /* 0x000fe20000000000 */
[--C-:B------:R-:W-:Y:S01]  /*2130*/  @!P5 IMAD.IADD R34, R34, 0x1, -R0.reuse ;  /* 0x000000012222d824 */ /* 0x100fe200078e0a00 */
[----:B------:R-:W-:Y:S01]  /*2140*/  ISETP.GT.U32.AND P6, PT, R0, R37, PT ;  /* 0x000000250000720c */ /* 0x000fe20003fc4070 */
[----:B------:R-:W-:Y:S01]  /*2150*/  @!P0 IMAD.IADD R36, R36, 0x1, -R0 ;  /* 0x0000000124248824 */ /* 0x000fe200078e0a00 */
[----:B------:R-:W-:Y:S01]  /*2160*/  ISETP.GT.U32.AND P0, PT, R0, R38, PT ;  /* 0x000000260000720c */ /* 0x000fe20003f04070 */
[----:B------:R-:W-:Y:S01]  /*2170*/  IMAD.HI.U32 R40, R3, R51, RZ ;  /* 0x0000003303287227 */ /* 0x000fe200078e00ff */
[----:B------:R-:W-:-:S03]  /*2180*/  ISETP.GE.AND P5, PT, R56, RZ, PT ;  /* 0x000000ff3800720c */ /* 0x000fc60003fa6270 */
[----:B------:R-:W-:Y:S01]  /*2190*/  @!P4 IMAD.MOV R34, RZ, RZ, -R34 ;  /* 0x000000ffff22c224 */ /* 0x000fe200078e0a22 */
[C---:B------:R-:W-:Y:S01]  /*21a0*/  ISETP.GT.U32.AND P4, PT, R0.reuse, R36, PT ;  /* 0x000000240000720c */ /* 0x040fe20003f84070 */
[----:B------:R-:W-:Y:S01]  /*21b0*/  IMAD R43, R0, R55, R54 ;  /* 0x00000037002b7224 */ /* 0x000fe200078e0236 */
[----:B------:R-:W-:Y:S01]  /*21c0*/  IADD3 R40, PT, PT, -R40, RZ, RZ ;  /* 0x000000ff28287210 */ /* 0x000fe20007ffe1ff */
[----:B------:R-:W-:Y:S02]  /*21d0*/  VIADD R54, R2, 0x64 ;  /* 0x0000006402367836 */ /* 0x000fe40000000000 */
[--C-:B------:R-:W-:Y:S02]  /*21e0*/  @!P6 IMAD.IADD R37, R37, 0x1, -R0.reuse ;  /* 0x000000012525e824 */ /* 0x100fe400078e0a00 */
[----:B------:R-:W-:Y:S01]  /*21f0*/  @!P3 IMAD.MOV R35, RZ, RZ, -R35 ;  /* 0x000000ffff23b224 */ /* 0x000fe200078e0a23 */
[----:B------:R-:W-:Y:S01]  /*2200*/  IABS R53, R54 ;  /* 0x0000003600357213 */ /* 0x000fe20000000000 */
[C---:B------:R-:W-:Y:S01]  /*2210*/  IMAD R51, R0.reuse, R40, R51 ;  /* 0x0000002800337224 */ /* 0x040fe200078e0233 */
[----:B------:R-:W-:Y:S01]  /*2220*/  ISETP.GT.U32.AND P3, PT, R0, R41, PT ;  /* 0x000000290000720c */ /* 0x000fe20003f64070 */
[----:B------:R-:W-:Y:S01]  /*2230*/  @!P0 IMAD.IADD R38, R38, 0x1, -R0 ;  /* 0x0000000126268824 */ /* 0x000fe200078e0a00 */
[C---:B------:R-:W-:Y:S01]  /*2240*/  ISETP.GT.U32.AND P6, PT, R0.reuse, R37, PT ;  /* 0x000000250000720c */ /* 0x040fe20003fc4070 */
[----:B------:R-:W-:Y:S01]  /*2250*/  IMAD.HI.U32 R42, R3, R53, RZ ;  /* 0x00000035032a7227 */ /* 0x000fe200078e00ff */
[----:B------:R-:W-:-:S03]  /*2260*/  ISETP.GT.U32.AND P0, PT, R0, R43, PT ;  /* 0x0000002b0000720c */ /* 0x000fc60003f04070 */
[----:B------:R-:W-:Y:S01]  /*2270*/  @!P4 IMAD.IADD R36, R36, 0x1, -R0 ;  /* 0x000000012424c824 */ /* 0x000fe200078e0a00 */
[----:B------:R-:W-:Y:S01]  /*2280*/  ISETP.GT.U32.AND P4, PT, R0, R51, PT ;  /* 0x000000330000720c */ /* 0x000fe20003f84070 */
[----:B------:R-:W-:Y:S02]  /*2290*/  IMAD.MOV R42, RZ, RZ, -R42 ;  /* 0x000000ffff2a7224 */ /* 0x000fe400078e0a2a */
[----:B------:R-:W-:Y:S02]  /*22a0*/  VIADD R56, R2, 0x60 ;  /* 0x0000006002387836 */ /* 0x000fe40000000000 */
[----:B------:R-:W-:Y:S02]  /*22b0*/  IMAD R53, R0, R42, R53 ;  /* 0x0000002a00357224 */ /* 0x000fe400078e0235 */
[----:B------:R-:W-:Y:S01]  /*22c0*/  VIADD R60, R2, 0x5c ;  /* 0x0000005c023c7836 */ /* 0x000fe20000000000 */
[----:B------:R-:W-:Y:S01]  /*22d0*/  IABS R55, R56 ;  /* 0x0000003800377213 */ /* 0x000fe20000000000 */
[--C-:B------:R-:W-:Y:S01]  /*22e0*/  @!P3 IMAD.IADD R41, R41, 0x1, -R0.reuse ;  /* 0x000000012929b824 */ /* 0x100fe200078e0a00 */
[----:B------:R-:W-:Y:S01]  /*22f0*/  ISETP.GT.U32.AND P3, PT, R0, R53, PT ;  /* 0x000000350000720c */ /* 0x000fe20003f64070 */
[--C-:B------:R-:W-:Y:S01]  /*2300*/  @!P6 IMAD.IADD R37, R37, 0x1, -R0.reuse ;  /* 0x000000012525e824 */ /* 0x100fe200078e0a00 */
[----:B------:R-:W-:Y:S01]  /*2310*/  ISETP.GE.AND P6, PT, R58, RZ, PT ;  /* 0x000000ff3a00720c */ /* 0x000fe20003fc6270 */
[----:B------:R-:W-:Y:S01]  /*2320*/  @!P4 IMAD.IADD R51, R51, 0x1, -R0 ;  /* 0x000000013333c824 */ /* 0x000fe200078e0a00 */
[----:B------:R-:W-:Y:S01]  /*2330*/  IABS R57, R60 ;  /* 0x0000003c00397213 */ /* 0x000fe20000000000 */
[----:B------:R-:W-:Y:S01]  /*2340*/  VIADD R58, R2, 0x58 ;  /* 0x00000058023a7836 */ /* 0x000fe20000000000 */
[----:B------:R-:W-:Y:S01]  /*2350*/  ISETP.GT.U32.AND P4, PT, R0, R41, PT ;  /* 0x000000290000720c */ /* 0x000fe20003f84070 */
[----:B------:R-:W-:Y:S01]  /*2360*/  IMAD.HI.U32 R40, R3, R55, RZ ;  /* 0x0000003703287227 */ /* 0x000fe200078e00ff */
[----:B------:R-:W-:-:S02]  /*2370*/  @!P0 IADD3 R43, PT, PT, R43, -R0, RZ ;  /* 0x800000002b2b8210 */ /* 0x000fc40007ffe0ff */
[----:B------:R-:W-:Y:S01]  /*2380*/  ISETP.GE.AND P0, PT, R59, RZ, PT ;  /* 0x000000ff3b00720c */ /* 0x000fe20003f06270 */
[----:B------:R-:W-:Y:S01]  /*2390*/  IMAD.HI.U32 R42, R3, R57, RZ ;  /* 0x00000039032a7227 */ /* 0x000fe200078e00ff */
[----:B------:R-:W-:-:S03]  /*23a0*/  IABS R59, R58 ;  /* 0x0000003a003b7213 */ /* 0x000fc60000000000 */
[----:B------:R-:W-:Y:S02]  /*23b0*/  IMAD.MOV R40, RZ, RZ, -R40 ;  /* 0x000000ffff287224 */ /* 0x000fe400078e0a28 */
[----:B------:R-:W-:Y:S02]  /*23c0*/  VIADD R62, R2, 0x54 ;  /* 0x00000054023e7836 */ /* 0x000fe40000000000 */
[----:B------:R-:W-:Y:S01]  /*23d0*/  @!P2 IMAD.MOV R38, RZ, RZ, -R38 ;  /* 0x000000ffff26a224 */ /* 0x000fe200078e0a26 */
[C---:B------:R-:W-:Y:S01]  /*23e0*/  ISETP.GT.U32.AND P2, PT, R0.reuse, R43, PT ;  /* 0x0000002b0000720c */ /* 0x040fe20003f44070 */
[----:B------:R-:W-:Y:S01]  /*23f0*/  IMAD.MOV R42, RZ, RZ, -R42 ;  /* 0x000000ffff2a7224 */ /* 0x000fe200078e0a2a */
[----:B------:R-:W-:Y:S01]  /*2400*/  IABS R61, R62 ;  /* 0x0000003e003d7213 */ /* 0x000fe20000000000 */
[C---:B------:R-:W-:Y:S02]  /*2410*/  IMAD R55, R0.reuse, R40, R55 ;  /* 0x0000002800377224 */ /* 0x040fe400078e0237 */
[----:B------:R-:W-:Y:S01]  /*2420*/  @!P3 IMAD.IADD R53, R53, 0x1, -R0 ;  /* 0x000000013535b824 */ /* 0x000fe200078e0a00 */
[----:B------:R-:W-:Y:S01]  /*2430*/  ISETP.GT.U32.AND P3, PT, R0, R51, PT ;  /* 0x000000330000720c */ /* 0x000fe20003f64070 */
[----:B------:R-:W-:-:S04]  /*2440*/  IMAD.HI.U32 R40, R3, R59, RZ ;  /* 0x0000003b03287227 */ /* 0x000fc800078e00ff */
[----:B------:R-:W-:Y:S02]  /*2450*/  IMAD R57, R0, R42, R57 ;  /* 0x0000002a00397224 */ /* 0x000fe400078e0239 */
[----:B------:R-:W-:Y:S01]  /*2460*/  @!P4 IMAD.IADD R41, R41, 0x1, -R0 ;  /* 0x000000012929c824 */ /* 0x000fe200078e0a00 */
[----:B------:R-:W-:Y:S01]  /*2470*/  ISETP.GE.AND P4, PT, R52, RZ, PT ;  /* 0x000000ff3400720c */ /* 0x000fe20003f86270 */
[----:B------:R-:W-:Y:S01]  /*2480*/  IMAD.MOV R42, RZ, RZ, -R40 ;  /* 0x000000ffff2a7224 */ /* 0x000fe200078e0a28 */
[----:B------:R-:W-:Y:S01]  /*2490*/  @!P2 IADD3 R43, PT, PT, R43, -R0, RZ ;  /* 0x800000002b2ba210 */ /* 0x000fe20007ffe0ff */
[----:B------:R-:W-:Y:S01]  /*24a0*/  IMAD.HI.U32 R40, R3, R61, RZ ;  /* 0x0000003d03287227 */ /* 0x000fe200078e00ff */
[C---:B------:R-:W-:Y:S02]  /*24b0*/  ISETP.GT.U32.AND P2, PT, R0.reuse, R57, PT ;  /* 0x000000390000720c */ /* 0x040fe40003f44070 */
[----:B------:R-:W-:Y:S01]  /*24c0*/  @!P0 IADD3 R43, PT, PT, -R43, RZ, RZ ;  /* 0x000000ff2b2b8210 */ /* 0x000fe20007ffe1ff */
[----:B------:R-:W-:-:S02]  /*24d0*/  IMAD R59, R0, R42, R59 ;  /* 0x0000002a003b7224 */ /* 0x000fc400078e023b */
[----:B------:R-:W-:Y:S02]  /*24e0*/  IMAD.MOV R40, RZ, RZ, -R40 ;  /* 0x000000ffff287224 */ /* 0x000fe400078e0a28 */
[----:B------:R-:W-:Y:S01]  /*24f0*/  @!P3 IMAD.IADD R51, R51, 0x1, -R0 ;  /* 0x000000013333b824 */ /* 0x000fe200078e0a00 */
[C---:B------:R-:W-:Y:S01]  /*2500*/  ISETP.GT.U32.AND P0, PT, R0.reuse, R59, PT ;  /* 0x0000003b0000720c */ /* 0x040fe20003f04070 */
[----:B------:R-:W-:Y:S01]  /*2510*/  IMAD R61, R0, R40, R61 ;  /* 0x00000028003d7224 */ /* 0x000fe200078e023d */
[----:B------:R-:W-:Y:S01]  /*2520*/  ISETP.GE.AND P3, PT, R54, RZ, PT ;  /* 0x000000ff3600720c */ /* 0x000fe20003f66270 */
[----:B------:R-:W-:Y:S01]  /*2530*/  @!P5 IMAD.MOV R37, RZ, RZ, -R37 ;  /* 0x000000ffff25d224 */ /* 0x000fe200078e0a25 */
[C---:B------:R-:W-:Y:S01]  /*2540*/  ISETP.GT.U32.AND P5, PT, R0.reuse, R55, PT ;  /* 0x000000370000720c */ /* 0x040fe20003fa4070 */
[----:B------:R-:W-:Y:S01]  /*2550*/  @!P1 IMAD.MOV R36, RZ, RZ, -R36 ;  /* 0x000000ffff249224 */ /* 0x000fe200078e0a24 */
[C---:B------:R-:W-:Y:S01]  /*2560*/  ISETP.GT.U32.AND P1, PT, R0.reuse, R53, PT ;  /* 0x000000350000720c */ /* 0x040fe20003f24070 */
[----:B------:R-:W-:Y:S01]  /*2570*/  @!P4 IMAD.MOV R51, RZ, RZ, -R51 ;  /* 0x000000ffff33c224 */ /* 0x000fe200078e0a33 */
[----:B------:R-:W-:Y:S01]  /*2580*/  ISETP.GT.U32.AND P4, PT, R0, R61, PT ;  /* 0x0000003d0000720c */ /* 0x000fe20003f84070 */
[----:B------:R-:W-:-:S02]  /*2590*/  VIADD R52, R2, 0x50 ;  /* 0x0000005002347836 */ /* 0x000fc40000000000 */
[----:B------:R-:W-:Y:S02]  /*25a0*/  VIADD R42, R2, 0x4c ;  /* 0x0000004c022a7836 */ /* 0x000fe40000000000 */
[--C-:B------:R-:W-:Y:S01]  /*25b0*/  @!P0 IMAD.IADD R59, R59, 0x1, -R0.reuse ;  /* 0x000000013b3b8824 */ /* 0x100fe200078e0a00 */
[----:B------:R-:W-:Y:S01]  /*25c0*/  IABS R63, R52 ;  /* 0x00000034003f7213 */ /* 0x000fe20000000000 */
[--C-:B------:R-:W-:Y:S01]  /*25d0*/  @!P2 IMAD.IADD R57, R57, 0x1, -R0.reuse ;  /* 0x000000013939a824 */ /* 0x100fe200078e0a00 */
[----:B------:R-:W-:Y:S01]  /*25e0*/  IABS R65, R42 ;  /* 0x0000002a00417213 */ /* 0x000fe20000000000 */
[--C-:B------:R-:W-:Y:S01]  /*25f0*/  @!P5 IMAD.IADD R55, R55, 0x1, -R0.reuse ;  /* 0x000000013737d824 */ /* 0x100fe200078e0a00 */
[----:B------:R-:W-:Y:S01]  /*2600*/  ISETP.GE.AND P0, PT, R42, RZ, PT ;  /* 0x000000ff2a00720c */ /* 0x000fe20003f06270 */
[----:B------:R-:W-:Y:S01]  /*2610*/  IMAD.HI.U32 R40, R3, R63, RZ ;  /* 0x0000003f03287227 */ /* 0x000fe200078e00ff */
[----:B------:R-:W-:Y:S02]  /*2620*/  ISETP.GE.AND P5, PT, R60, RZ, PT ;  /* 0x000000ff3c00720c */ /* 0x000fe40003fa6270 */
[----:B------:R-:W-:Y:S01]  /*2630*/  ISETP.GT.U32.AND P2, PT, R0, R55, PT ;  /* 0x000000370000720c */ /* 0x000fe20003f44070 */
[--C-:B------:R-:W-:Y:S01]  /*2640*/  @!P1 IMAD.IADD R53, R53, 0x1, -R0.reuse ;  /* 0x0000000135359824 */ /* 0x100fe200078e0a00 */
[----:B------:R-:W-:Y:S01]  /*2650*/  ISETP.GE.AND P1, PT, R56, RZ, PT ;  /* 0x000000ff3800720c */ /* 0x000fe20003f26270 */
[----:B------:R-:W-:Y:S01]  /*2660*/  @!P4 IMAD.IADD R61, R61, 0x1, -R0 ;  /* 0x000000013d3dc824 */ /* 0x000fe200078e0a00 */
[----:B------:R-:W-:Y:S01]  /*2670*/  ISETP.GT.U32.AND P4, PT, R0, R59, PT ;  /* 0x0000003b0000720c */ /* 0x000fe20003f84070 */
[----:B------:R-:W-:-:S02]  /*2680*/  IMAD.MOV R40, RZ, RZ, -R40 ;  /* 0x000000ffff287224 */ /* 0x000fc400078e0a28 */
[----:B------:R-:W-:Y:S01]  /*2690*/  @!P3 IMAD.MOV R53, RZ, RZ, -R53 ;  /* 0x000000ffff35b224 */ /* 0x000fe200078e0a35 */
[----:B------:R-:W-:Y:S01]  /*26a0*/  ISETP.GE.AND P3, PT, R58, RZ, PT ;  /* 0x000000ff3a00720c */ /* 0x000fe20003f66270 */
[----:B------:R-:W-:Y:S02]  /*26b0*/  IMAD R63, R0, R40, R63 ;  /* 0x00000028003f7224 */ /* 0x000fe400078e023f */
[----:B------:R-:W-:-:S04]  /*26c0*/  IMAD.HI.U32 R40, R3, R65, RZ ;  /* 0x0000004103287227 */ /* 0x000fc800078e00ff */
[----:B------:R-:W-:Y:S02]  /*26d0*/  IMAD.MOV R40, RZ, RZ, -R40 ;  /* 0x000000ffff287224 */ /* 0x000fe400078e0a28 */
[--C-:B------:R-:W-:Y:S01]  /*26e0*/  @!P4 IMAD.IADD R59, R59, 0x1, -R0.reuse ;  /* 0x000000013b3bc824 */ /* 0x100fe200078e0a00 */
[C---:B------:R-:W-:Y:S01]  /*26f0*/  ISETP.GT.U32.AND P4, PT, R0.reuse, R63, PT ;  /* 0x0000003f0000720c */ /* 0x040fe20003f84070 */
[C---:B------:R-:W-:Y:S02]  /*2700*/  IMAD R65, R0.reuse, R40, R65 ;  /* 0x0000002800417224 */ /* 0x040fe400078e0241 */
[----:B------:R-:W-:Y:S01]  /*2710*/  @!P6 IMAD.MOV R41, RZ, RZ, -R41 ;  /* 0x000000ffff29e224 */ /* 0x000fe200078e0a29 */
[----:B------:R-:W-:Y:S01]  /*2720*/  ISETP.GT.U32.AND P6, PT, R0, R57, PT ;  /* 0x000000390000720c */ /* 0x000fe20003fc4070 */
[--C-:B------:R-:W-:Y:S01]  /*2730*/  @!P2 IMAD.IADD R55, R55, 0x1, -R0.reuse ;  /* 0x000000013737a824 */ /* 0x100fe200078e0a00 */
[----:B------:R-:W-:Y:S01]  /*2740*/  ISETP.GE.AND P2, PT, R62, RZ, PT ;  /* 0x000000ff3e00720c */ /* 0x000fe20003f46270 */
[----:B------:R-:W-:Y:S01]  /*2750*/  @!P3 IMAD.MOV R59, RZ, RZ, -R59 ;  /* 0x000000ffff3bb224 */ /* 0x000fe200078e0a3b */
[----:B------:R-:W-:Y:S01]  /*2760*/  ISETP.GT.U32.AND P3, PT, R0, R65, PT ;  /* 0x000000410000720c */ /* 0x000fe20003f64070 */
[C---:B------:R-:W-:Y:S01]  /*2770*/  VIADD R42, R2.reuse, 0x48 ;  /* 0x00000048022a7836 */ /* 0x040fe20000000000 */
[----:B------:R-:W-:Y:S01]  /*2780*/  @!P1 IADD3 R55, PT, PT, -R55, RZ, RZ ;  /* 0x000000ff37379210 */ /* 0x000fe20007ffe1ff */
[----:B------:R-:W-:Y:S01]  /*2790*/  VIADD R54, R2, 0x40 ;  /* 0x0000004002367836 */ /* 0x000fe20000000000 */
[----:B------:R-:W-:Y:S01]  /*27a0*/  ISETP.GT.U32.AND P1, PT, R0, R61, PT ;  /* 0x0000003d0000720c */ /* 0x000fe20003f24070 */
[C---:B------:R-:W-:Y:S01]  /*27b0*/  VIADD R56, R2.reuse, 0x3c ;  /* 0x0000003c02387836 */ /* 0x040fe20000000000 */
[----:B------:R-:W-:Y:S01]  /*27c0*/  IABS R67, R42 ;  /* 0x0000002a00437213 */ /* 0x000fe20000000000 */
[----:B------:R-:W-:Y:S01]  /*27d0*/  VIADD R58, R2, 0x34 ;  /* 0x00000034023a7836 */ /* 0x000fe20000000000 */
[----:B------:R-:W-:Y:S01]  /*27e0*/  IABS R71, R54 ;  /* 0x0000003600477213 */ /* 0x000fe20000000000 */
[--C-:B------:R-:W-:Y:S01]  /*27f0*/  @!P6 IMAD.IADD R57, R57, 0x1, -R0.reuse ;  /* 0x000000013939e824 */ /* 0x100fe200078e0a00 */
[----:B------:R-:W-:Y:S01]  /*2800*/  ISETP.GE.AND P6, PT, R52, RZ, PT ;  /* 0x000000ff3400720c */ /* 0x000fe20003fc6270 */
[----:B------:R-:W-:Y:S01]  /*2810*/  VIADD R52, R2, 0x44 ;  /* 0x0000004402347836 */ /* 0x000fe20000000000 */
[----:B------:R-:W-:Y:S01]  /*2820*/  @!P4 IADD3 R63, PT, PT, R63, -R0, RZ ;  /* 0x800000003f3fc210 */ /* 0x000fe20007ffe0ff */
[----:B------:R-:W-:Y:S01]  /*2830*/  @!P3 IMAD.IADD R65, R65, 0x1, -R0 ;  /* 0x000000014141b824 */ /* 0x000fe200078e0a00 */
[----:B------:R-:W-:Y:S01]  /*2840*/  IABS R73, R56 ;  /* 0x0000003800497213 */ /* 0x000fe20000000000 */
[----:B------:R-:W-:Y:S01]  /*2850*/  IMAD.HI.U32 R40, R3, R67, RZ ;  /* 0x0000004303287227 */ /* 0x000fe200078e00ff */
[----:B------:R-:W-:-:S02]  /*2860*/  IABS R69, R52 ;  /* 0x0000003400457213 */ /* 0x000fc40000000000 */
[----:B------:R-:W-:Y:S01]  /*2870*/  ISETP.GT.U32.AND P3, PT, R0, R65, PT ;  /* 0x000000410000720c */ /* 0x000fe20003f64070 */
[----:B------:R-:W-:Y:S01]  /*2880*/  @!P1 IMAD.IADD R61, R61, 0x1, -R0 ;  /* 0x000000013d3d9824 */ /* 0x000fe200078e0a00 */
[----:B------:R-:W-:Y:S01]  /*2890*/  ISETP.GE.AND P1, PT, R52, RZ, PT ;  /* 0x000000ff3400720c */ /* 0x000fe20003f26270 */
[----:B------:R-:W-:Y:S01]  /*28a0*/  IMAD.MOV R52, RZ, RZ, -R40 ;  /* 0x000000ffff347224 */ /* 0x000fe200078e0a28 */
[----:B------:R-:W-:Y:S01]  /*28b0*/  ISETP.GT.U32.AND P4, PT, R0, R63, PT ;  /* 0x0000003f0000720c */ /* 0x000fe20003f84070 */
[----:B------:R-:W-:Y:S01]  /*28c0*/  IMAD.HI.U32 R40, R3, R71, RZ ;  /* 0x0000004703287227 */ /* 0x000fe200078e00ff */
[----:B------:R-:W-:-:S03]  /*28d0*/  IABS R77, R58 ;  /* 0x0000003a004d7213 */ /* 0x000fc60000000000 */
[C---:B------:R-:W-:Y:S02]  /*28e0*/  IMAD R67, R0.reuse, R52, R67 ;  /* 0x0000003400437224 */ /* 0x040fe400078e0243 */
[----:B------:R-:W-:Y:S02]  /*28f0*/  IMAD.MOV R52, RZ, RZ, -R40 ;  /* 0x000000ffff347224 */ /* 0x000fe400078e0a28 */
[----:B------:R-:W-:Y:S02]  /*2900*/  @!P3 IMAD.IADD R65, R65, 0x1, -R0 ;  /* 0x000000014141b824 */ /* 0x000fe400078e0a00 */
[----:B------:R-:W-:Y:S02]  /*2910*/  IMAD R71, R0, R52, R71 ;  /* 0x0000003400477224 */ /* 0x000fe400078e0247 */
[----:B------:R-:W-:Y:S01]  /*2920*/  @!P5 IMAD.MOV R57, RZ, RZ, -R57 ;  /* 0x000000ffff39d224 */ /* 0x000fe200078e0a39 */
[----:B------:R-:W-:Y:S01]  /*2930*/  ISETP.GE.AND P5, PT, R42, RZ, PT ;  /* 0x000000ff2a00720c */ /* 0x000fe20003fa6270 */
[----:B------:R-:W-:Y:S01]  /*2940*/  IMAD.HI.U32 R40, R3, R73, RZ ;  /* 0x0000004903287227 */ /* 0x000fe200078e00ff */
[----:B------:R-:W-:-:S03]  /*2950*/  ISETP.GT.U32.AND P3, PT, R0, R71, PT ;  /* 0x000000470000720c */ /* 0x000fc60003f64070 */
[----:B------:R-:W-:Y:S01]  /*2960*/  IMAD.HI.U32 R42, R3, R69, RZ ;  /* 0x00000045032a7227 */ /* 0x000fe200078e00ff */
[----:B------:R-:W-:-:S03]  /*2970*/  IADD3 R40, PT, PT, -R40, RZ, RZ ;  /* 0x000000ff28287210 */ /* 0x000fc60007ffe1ff */
[----:B------:R-:W-:Y:S02]  /*2980*/  IMAD.MOV R42, RZ, RZ, -R42 ;  /* 0x000000ffff2a7224 */ /* 0x000fe400078e0a2a */
[--C-:B------:R-:W-:Y:S01]  /*2990*/  @!P4 IMAD.IADD R63, R63, 0x1, -R0.reuse ;  /* 0x000000013f3fc824 */ /* 0x100fe200078e0a00 */
[C---:B------:R-:W-:Y:S01]  /*29a0*/  ISETP.GT.U32.AND P4, PT, R0.reuse, R67, PT ;  /* 0x000000430000720c */ /* 0x040fe20003f84070 */
[C---:B------:R-:W-:Y:S02]  /*29b0*/  IMAD R69, R0.reuse, R42, R69 ;  /* 0x0000002a00457224 */ /* 0x040fe400078e0245 */
[----:B------:R-:W-:Y:S02]  /*29c0*/  @!P3 IMAD.IADD R71, R71, 0x1, -R0 ;  /* 0x000000014747b824 */ /* 0x000fe400078e0a00 */
[C---:B------:R-:W-:Y:S02]  /*29d0*/  IMAD R73, R0.reuse, R40, R73 ;  /* 0x0000002800497224 */ /* 0x040fe400078e0249 */
[----:B------:R-:W-:Y:S01]  /*29e0*/  @!P6 IMAD.MOV R63, RZ, RZ, -R63 ;  /* 0x000000ffff3fe224 */ /* 0x000fe200078e0a3f */
[C---:B------:R-:W-:Y:S01]  /*29f0*/  ISETP.GT.U32.AND P6, PT, R0.reuse, R69, PT ;  /* 0x000000450000720c */ /* 0x040fe20003fc4070 */
[----:B------:R-:W-:Y:S01]  /*2a00*/  @!P0 IMAD.MOV R65, RZ, RZ, -R65 ;  /* 0x000000ffff418224 */ /* 0x000fe200078e0a41 */
[C---:B------:R-:W-:Y:S01]  /*2a10*/  ISETP.GT.U32.AND P3, PT, R0.reuse, R71, PT ;  /* 0x000000470000720c */ /* 0x040fe20003f64070 */
[----:B------:R-:W-:Y:S01]  /*2a20*/  IMAD.HI.U32 R42, R3, R77, RZ ;  /* 0x0000004d032a7227 */ /* 0x000fe200078e00ff */
[----:B------:R-:W-:-:S03]  /*2a30*/  ISETP.GT.U32.AND P0, PT, R0, R73, PT ;  /* 0x000000490000720c */ /* 0x000fc60003f04070 */
[----:B------:R-:W-:Y:S02]  /*2a40*/  IMAD.MOV R42, RZ, RZ, -R42 ;  /* 0x000000ffff2a7224 */ /* 0x000fe400078e0a2a */
[----:B------:R-:W-:Y:S01]  /*2a50*/  @!P2 IMAD.MOV R61, RZ, RZ, -R61 ;  /* 0x000000ffff3da224 */ /* 0x000fe200078e0a3d */
[----:B------:R-:W-:Y:S01]  /*2a60*/  ISETP.GE.AND P2, PT, R54, RZ, PT ;  /* 0x000000ff3600720c */ /* 0x000fe20003f46270 */
[--C-:B------:R-:W-:Y:S02]  /*2a70*/  @!P4 IMAD.IADD R67, R67, 0x1, -R0.reuse ;  /* 0x000000014343c824 */ /* 0x100fe400078e0a00 */
[----:B------:R-:W-:Y:S02]  /*2a80*/  VIADD R54, R2, 0x38 ;  /* 0x0000003802367836 */ /* 0x000fe40000000000 */
[C---:B------:R-:W-:Y:S01]  /*2a90*/  IMAD R77, R0.reuse, R42, R77 ;  /* 0x0000002a004d7224 */ /* 0x040fe200078e024d */
[----:B------:R-:W-:Y:S01]  /*2aa0*/  ISETP.GT.U32.AND P4, PT, R0, R67, PT ;  /* 0x000000430000720c */ /* 0x000fe20003f84070 */
[----:B------:R-:W-:Y:S01]  /*2ab0*/  VIADD R60, R2, 0x30 ;  /* 0x00000030023c7836 */ /* 0x000fe20000000000 */
[----:B------:R-:W-:Y:S01]  /*2ac0*/  @!P3 IADD3 R71, PT, PT, R71, -R0, RZ ;  /* 0x800000004747b210 */ /* 0x000fe20007ffe0ff */
[--C-:B------:R-:W-:Y:S01]  /*2ad0*/  @!P6 IMAD.IADD R69, R69, 0x1, -R0.reuse ;  /* 0x000000014545e824 */ /* 0x100fe200078e0a00 */
[----:B------:R-:W-:Y:S01]  /*2ae0*/  IABS R75, R54 ;  /* 0x00000036004b7213 */ /* 0x000fe20000000000 */
[----:B------:R-:W-:Y:S01]  /*2af0*/  @!P0 IMAD.IADD R73, R73, 0x1, -R0 ;  /* 0x0000000149498824 */ /* 0x000fe200078e0a00 */
[----:B------:R-:W-:Y:S01]  /*2b00*/  ISETP.GT.U32.AND P3, PT, R0, R77, PT ;  /* 0x0000004d0000720c */ /* 0x000fe20003f64070 */
[----:B------:R-:W-:Y:S01]  /*2b10*/  VIADD R62, R2, 0x28 ;  /* 0x00000028023e7836 */ /* 0x000fe20000000000 */
[----:B------:R-:W-:Y:S01]  /*2b20*/  IABS R79, R60 ;  /* 0x0000003c004f7213 */ /* 0x000fe20000000000 */
[----:B------:R-:W-:Y:S01]  /*2b30*/  IMAD.HI.U32 R40, R3, R75, RZ ;  /* 0x0000004b03287227 */ /* 0x000fe200078e00ff */
[----:B------:R-:W-:-:S02]  /*2b40*/  ISETP.GT.U32.AND P6, PT, R0, R69, PT ;  /* 0x000000450000720c */ /* 0x000fc40003fc4070 */
[----:B------:R-:W-:Y:S01]  /*2b50*/  ISETP.GT.U32.AND P0, PT, R0, R73, PT ;  /* 0x000000490000720c */ /* 0x000fe20003f04070 */
[----:B------:R-:W-:Y:S01]  /*2b60*/  IMAD.HI.U32 R52, R3, R79, RZ ;  /* 0x0000004f03347227 */ /* 0x000fe200078e00ff */
[----:B------:R-:W-:Y:S02]  /*2b70*/  @!P4 IADD3 R67, PT, PT, R67, -R0, RZ ;  /* 0x800000004343c210 */ /* 0x000fe40007ffe0ff */
[----:B------:R-:W-:Y:S01]  /*2b80*/  ISETP.GE.AND P4, PT, R56, RZ, PT ;  /* 0x000000ff3800720c */ /* 0x000fe20003f86270 */
[----:B------:R-:W-:Y:S01]  /*2b90*/  IMAD.MOV R40, RZ, RZ, -R40 ;  /* 0x000000ffff287224 */ /* 0x000fe200078e0a28 */
[----:B------:R-:W-:Y:S01]  /*2ba0*/  IABS R83, R62 ;  /* 0x0000003e00537213 */ /* 0x000fe20000000000 */
[----:B------:R-:W-:Y:S01]  /*2bb0*/  IMAD.MOV R52, RZ, RZ, -R52 ;  /* 0x000000ffff347224 */ /* 0x000fe200078e0a34 */
[----:B------:R-:W-:Y:S01]  /*2bc0*/  @!P2 IADD3 R71, PT, PT, -R71, RZ, RZ ;  /* 0x000000ff4747a210 */ /* 0x000fe20007ffe1ff */
[----:B------:R-:W-:Y:S02]  /*2bd0*/  IMAD R75, R0, R40, R75 ;  /* 0x00000028004b7224 */ /* 0x000fe400078e024b */
[----:B------:R-:W-:-:S02]  /*2be0*/  @!P3 IMAD.IADD R77, R77, 0x1, -R0 ;  /* 0x000000014d4db824 */ /* 0x000fc400078e0a00 */
[----:B------:R-:W-:Y:S02]  /*2bf0*/  IMAD R79, R0, R52, R79 ;  /* 0x00000034004f7224 */ /* 0x000fe400078e024f */
[----:B------:R-:W-:Y:S02]  /*2c00*/  VIADD R56, R2, 0x2c ;  /* 0x0000002c02387836 */ /* 0x000fe40000000000 */
[--C-:B------:R-:W-:Y:S01]  /*2c10*/  @!P6 IMAD.IADD R69, R69, 0x1, -R0.reuse ;  /* 0x000000014545e824 */ /* 0x100fe200078e0a00 */
[C---:B------:R-:W-:Y:S01]  /*2c20*/  ISETP.GT.U32.AND P6, PT, R0.reuse, R75, PT ;  /* 0x0000004b0000720c */ /* 0x040fe20003fc4070 */
[----:B------:R-:W-:Y:S01]  /*2c30*/  @!P5 IMAD.MOV R67, RZ, RZ, -R67 ;  /* 0x000000ffff43d224 */ /* 0x000fe200078e0a43 */
[C---:B------:R-:W-:Y:S01]  /*2c40*/  ISETP.GT.U32.AND P5, PT, R0.reuse, R77, PT ;  /* 0x0000004d0000720c */ /* 0x040fe20003fa4070 */
[----:B------:R-:W-:Y:S01]  /*2c50*/  @!P0 IMAD.IADD R73, R73, 0x1, -R0 ;  /* 0x0000000149498824 */ /* 0x000fe200078e0a00 */
[----:B------:R-:W-:Y:S01]  /*2c60*/  IABS R81, R56 ;  /* 0x0000003800517213 */ /* 0x000fe20000000000 */
[----:B------:R-:W-:Y:S01]  /*2c70*/  IMAD.HI.U32 R42, R3, R83, RZ ;  /* 0x00000053032a7227 */ /* 0x000fe200078e00ff */
[----:B------:R-:W-:-:S03]  /*2c80*/  ISETP.GT.U32.AND P0, PT, R0, R79, PT ;  /* 0x0000004f0000720c */ /* 0x000fc60003f04070 */
[----:B------:R-:W-:Y:S02]  /*2c90*/  IMAD.MOV R42, RZ, RZ, -R42 ;  /* 0x000000ffff2a7224 */ /* 0x000fe400078e0a2a */
[----:B------:R-:W-:Y:S02]  /*2ca0*/  VIADD R66, R2, 0x20 ;  /* 0x0000002002427836 */ /* 0x000fe40000000000 */
[----:B------:R-:W-:-:S03]  /*2cb0*/  IMAD.HI.U32 R40, R3, R81, RZ ;  /* 0x0000005103287227 */ /* 0x000fc600078e00ff */
[----:B------:R-:W-:Y:S01]  /*2cc0*/  IABS R87, R66 ;  /* 0x0000004200577213 */ /* 0x000fe20000000000 */
[----:B------:R-:W-:Y:S02]  /*2cd0*/  VIADD R64, R2, 0x24 ;  /* 0x0000002402407836 */ /* 0x000fe40000000000 */
[C---:B------:R-:W-:Y:S01]  /*2ce0*/  IMAD R83, R0.reuse, R42, R83 ;  /* 0x0000002a00537224 */ /* 0x040fe200078e0253 */
[----:B------:R-:W-:Y:S01]  /*2cf0*/  @!P0 IADD3 R79, PT, PT, R79, -R0, RZ ;  /* 0x800000004f4f8210 */ /* 0x000fe20007ffe0ff */
[----:B------:R-:W-:Y:S01]  /*2d00*/  IMAD.MOV R40, RZ, RZ, -R40 ;  /* 0x000000ffff287224 */ /* 0x000fe200078e0a28 */
[----:B------:R-:W-:Y:S01]  /*2d10*/  IABS R85, R64 ;  /* 0x0000004000557213 */ /* 0x000fe20000000000 */
[--C-:B------:R-:W-:Y:S01]  /*2d20*/  @!P6 IMAD.IADD R75, R75, 0x1, -R0.reuse ;  /* 0x000000014b4be824 */ /* 0x100fe200078e0a00 */
[C---:B------:R-:W-:Y:S01]  /*2d30*/  ISETP.GT.U32.AND P0, PT, R0.reuse, R79, PT ;  /* 0x0000004f0000720c */ /* 0x040fe20003f04070 */
[----:B------:R-:W-:Y:S01]  /*2d40*/  @!P5 IMAD.IADD R77, R77, 0x1, -R0 ;  /* 0x000000014d4dd824 */ /* 0x000fe200078e0a00 */
[C---:B------:R-:W-:Y:S01]  /*2d50*/  ISETP.GT.U32.AND P5, PT, R0.reuse, R83, PT ;  /* 0x000000530000720c */ /* 0x040fe20003fa4070 */
[C---:B------:R-:W-:Y:S01]  /*2d60*/  IMAD R81, R0.reuse, R40, R81 ;  /* 0x0000002800517224 */ /* 0x040fe200078e0251 */
[----:B------:R-:W-:Y:S01]  /*2d70*/  ISETP.GT.U32.AND P3, PT, R0, R75, PT ;  /* 0x0000004b0000720c */ /* 0x000fe20003f64070 */
[----:B------:R-:W-:Y:S01]  /*2d80*/  IMAD.HI.U32 R40, R3, R87, RZ ;  /* 0x0000005703287227 */ /* 0x000fe200078e00ff */
[----:B------:R-:W-:-:S03]  /*2d90*/  ISETP.GE.AND P6, PT, R54, RZ, PT ;  /* 0x000000ff3600720c */ /* 0x000fc60003fc6270 */
[----:B------:R-:W-:Y:S02]  /*2da0*/  VIADD R68, R2, 0x1c ;  /* 0x0000001c02447836 */ /* 0x000fe40000000000 */
[----:B------:R-:W-:-:S03]  /*2db0*/  IMAD.HI.U32 R52, R3, R85, RZ ;  /* 0x0000005503347227 */ /* 0x000fc600078e00ff */
[----:B------:R-:W-:Y:S01]  /*2dc0*/  IABS R89, R68 ;  /* 0x0000004400597213 */ /* 0x000fe20000000000 */
[----:B------:R-:W-:Y:S02]  /*2dd0*/  IMAD.MOV R42, RZ, RZ, -R40 ;  /* 0x000000ffff2a7224 */ /* 0x000fe400078e0a28 */
[----:B------:R-:W-:Y:S02]  /*2de0*/  IMAD.MOV R52, RZ, RZ, -R52 ;  /* 0x000000ffff347224 */ /* 0x000fe400078e0a34 */
[C---:B------:R-:W-:Y:S02]  /*2df0*/  IMAD R87, R0.reuse, R42, R87 ;  /* 0x0000002a00577224 */ /* 0x040fe400078e0257 */
[----:B------:R-:W-:Y:S02]  /*2e00*/  IMAD R85, R0, R52, R85 ;  /* 0x0000003400557224 */ /* 0x000fe400078e0255 */
[----:B------:R-:W-:-:S04]  /*2e10*/  IMAD.HI.U32 R40, R3, R89, RZ ;  /* 0x0000005903287227 */ /* 0x000fc800078e00ff */
[--C-:B------:R-:W-:Y:S01]  /*2e20*/  @!P5 IMAD.IADD R83, R83, 0x1, -R0.reuse ;  /* 0x000000015353d824 */ /* 0x100fe200078e0a00 */
[C---:B------:R-:W-:Y:S01]  /*2e30*/  ISETP.GT.U32.AND P5, PT, R0.reuse, R87, PT ;  /* 0x000000570000720c */ /* 0x040fe20003fa4070 */
[--C-:B------:R-:W-:Y:S01]  /*2e40*/  @!P3 IMAD.IADD R75, R75, 0x1, -R0.reuse ;  /* 0x000000014b4bb824 */ /* 0x100fe200078e0a00 */
[C---:B------:R-:W-:Y:S01]  /*2e50*/  ISETP.GT.U32.AND P3, PT, R0.reuse, R81, PT ;  /* 0x000000510000720c */ /* 0x040fe20003f64070 */
[----:B------:R-:W-:Y:S01]  /*2e60*/  @!P0 IMAD.IADD R79, R79, 0x1, -R0 ;  /* 0x000000014f4f8824 */ /* 0x000fe200078e0a00 */
[----:B------:R-:W-:Y:S01]  /*2e70*/  ISETP.GT.U32.AND P0, PT, R0, R85, PT ;  /* 0x000000550000720c */ /* 0x000fe20003f04070 */
[----:B------:R-:W-:Y:S01]  /*2e80*/  VIADD R70, R2, 0x18 ;  /* 0x0000001802467836 */ /* 0x000fe20000000000 */
[----:B------:R-:W-:Y:S01]  /*2e90*/  IADD3 R40, PT, PT, -R40, RZ, RZ ;  /* 0x000000ff28287210 */ /* 0x000fe20007ffe1ff */
[----:B------:R-:W-:Y:S01]  /*2ea0*/  VIADD R72, R2, 0x14 ;  /* 0x0000001402487836 */ /* 0x000fe20000000000 */
[----:B------:R-:W-:Y:S01]  /*2eb0*/  ISETP.GT.U32.AND P2, PT, R0, R83, PT ;  /* 0x000000530000720c */ /* 0x000fe20003f44070 */
[----:B------:R-:W-:Y:S01]  /*2ec0*/  VIADD R74, R2, 0x8 ;  /* 0x00000008024a7836 */ /* 0x000fe20000000000 */
[----:B------:R-:W-:Y:S01]  /*2ed0*/  IABS R91, R70 ;  /* 0x00000046005b7213 */ /* 0x000fe20000000000 */
[----:B------:R-:W-:Y:S01]  /*2ee0*/  IMAD R89, R0, R40, R89 ;  /* 0x0000002800597224 */ /* 0x000fe200078e0259 */
[----:B------:R-:W-:Y:S01]  /*2ef0*/  IABS R93, R72 ;  /* 0x00000048005d7213 */ /* 0x000fe20000000000 */
[----:B------:R-:W-:Y:S01]  /*2f00*/  VIADD R76, R2, 0x4 ;  /* 0x00000004024c7836 */ /* 0x000fe20000000000 */
[----:B------:R-:W-:Y:S01]  /*2f10*/  @!P5 IADD3 R87, PT, PT, R87, -R0, RZ ;  /* 0x800000005757d210 */ /* 0x000fe20007ffe0ff */
[----:B------:R-:W-:Y:S01]  /*2f20*/  IMAD.HI.U32 R42, R3, R91, RZ ;  /* 0x0000005b032a7227 */ /* 0x000fe200078e00ff */
[----:B------:R-:W-:-:S02]  /*2f30*/  ISETP.GT.U32.AND P5, PT, R0, R89, PT ;  /* 0x000000590000720c */ /* 0x000fc40003fa4070 */
[----:B------:R-:W-:Y:S01]  /*2f40*/  IABS R99, R74 ;  /* 0x0000004a00637213 */ /* 0x000fe20000000000 */
[--C-:B------:R-:W-:Y:S01]  /*2f50*/  @!P3 IMAD.IADD R81, R81, 0x1, -R0.reuse ;  /* 0x000000015151b824 */ /* 0x100fe200078e0a00 */
[----:B------:R-:W-:Y:S01]  /*2f60*/  ISETP.GE.AND P3, PT, R58, RZ, PT ;  /* 0x000000ff3a00720c */ /* 0x000fe20003f66270 */
[----:B------:R-:W-:Y:S01]  /*2f70*/  @!P0 IMAD.IADD R85, R85, 0x1, -R0 ;  /* 0x0000000155558824 */ /* 0x000fe200078e0a00 */
[----:B------:R-:W-:Y:S01]  /*2f80*/  ISETP.GE.AND P0, PT, R60, RZ, PT ;  /* 0x000000ff3c00720c */ /* 0x000fe20003f06270 */
[----:B------:R-:W-:Y:S01]  /*2f90*/  IMAD.MOV R42, RZ, RZ, -R42 ;  /* 0x000000ffff2a7224 */ /* 0x000fe200078e0a2a */
[----:B------:R-:W-:Y:S01]  /*2fa0*/  IABS R101, R76 ;  /* 0x0000004c00657213 */ /* 0x000fe20000000000 */
[C---:B------:R-:W-:Y:S02]  /*2fb0*/  VIADD R58, R2.reuse, 0x10 ;  /* 0x00000010023a7836 */ /* 0x040fe40000000000 */
[----:B------:R-:W-:Y:S02]  /*2fc0*/  VIADD R60, R2, 0xc ;  /* 0x0000000c023c7836 */ /* 0x000fe40000000000 */
[----:B------:R-:W-:Y:S01]  /*2fd0*/  IMAD.HI.U32 R52, R3, R93, RZ ;  /* 0x0000005d03347227 */ /* 0x000fe200078e00ff */
[----:B------:R-:W-:-:S02]  /*2fe0*/  IABS R95, R58 ;  /* 0x0000003a005f7213 */ /* 0x000fc40000000000 */
[----:B------:R-:W-:Y:S01]  /*2ff0*/  IABS R97, R60 ;  /* 0x0000003c00617213 */ /* 0x000fe20000000000 */
[C---:B------:R-:W-:Y:S02]  /*3000*/  IMAD R91, R0.reuse, R42, R91 ;  /* 0x0000002a005b7224 */ /* 0x040fe400078e025b */
[----:B------:R-:W-:Y:S02]  /*3010*/  IMAD.MOV R52, RZ, RZ, -R52 ;  /* 0x000000ffff347224 */ /* 0x000fe400078e0a34 */
[----:B------:R-:W-:Y:S01]  /*3020*/  @!P5 IMAD.IADD R89, R89, 0x1, -R0 ;  /* 0x000000015959d824 */ /* 0x000fe200078e0a00 */
[C---:B------:R-:W-:Y:S01]  /*3030*/  ISETP.GT.U32.AND P5, PT, R0.reuse, R91, PT ;  /* 0x0000005b0000720c */ /* 0x040fe20003fa4070 */
[C---:B------:R-:W-:Y:S02]  /*3040*/  IMAD R93, R0.reuse, R52, R93 ;  /* 0x00000034005d7224 */ /* 0x040fe400078e025d */
[----:B------:R-:W-:Y:S01]  /*3050*/  @!P4 IMAD.MOV R73, RZ, RZ, -R73 ;  /* 0x000000ffff49c224 */ /* 0x000fe200078e0a49 */
[----:B------:R-:W-:Y:S01]  /*3060*/  ISETP.GT.U32.AND P4, PT, R0, R85, PT ;  /* 0x000000550000720c */ /* 0x000fe20003f84070 */
[----:B------:R-:W-:-:S04]  /*3070*/  IMAD.HI.U32 R40, R3, R95, RZ ;  /* 0x0000005f03287227 */ /* 0x000fc800078e00ff */
[----:B------:R-:W-:-:S04]  /*3080*/  IMAD.HI.U32 R42, R3, R97, RZ ;  /* 0x00000061032a7227 */ /* 0x000fc800078e00ff */
[----:B------:R-:W-:-:S04]  /*3090*/  IMAD.HI.U32 R52, R3, R99, RZ ;  /* 0x0000006303347227 */ /* 0x000fc800078e00ff */
[----:B------:R-:W-:-:S04]  /*30a0*/  IMAD.HI.U32 R54, R3, R101, RZ ;  /* 0x0000006503367227 */ /* 0x000fc800078e00ff */
[----:B------:R-:W-:-:S04]  /*30b0*/  IMAD.HI.U32 R3, R3, R103, RZ ;  /* 0x0000006703037227 */ /* 0x000fc800078e00ff */
[----:B------:R-:W-:Y:S01]  /*30c0*/  @!P1 IMAD.MOV R69, RZ, RZ, -R69 ;  /* 0x000000ffff459224 */ /* 0x000fe200078e0a45 */
[C---:B------:R-:W-:Y:S01]  /*30d0*/  ISETP.GT.U32.AND P1, PT, R0.reuse, R81, PT ;  /* 0x000000510000720c */ /* 0x040fe20003f24070 */
[----:B------:R-:W-:Y:S02]  /*30e0*/  IMAD.MOV R3, RZ, RZ, -R3 ;  /* 0x000000ffff037224 */ /* 0x000fe400078e0a03 */
[----:B------:R-:W-:Y:S02]  /*30f0*/  IMAD.MOV R40, RZ, RZ, -R40 ;  /* 0x000000ffff287224 */ /* 0x000fe400078e0a28 */
[----:B------:R-:W-:Y:S02]  /*3100*/  IMAD.MOV R42, RZ, RZ, -R42 ;  /* 0x000000ffff2a7224 */ /* 0x000fe400078e0a2a */
[----:B------:R-:W-:Y:S01]  /*3110*/  @!P6 IMAD.MOV R75, RZ, RZ, -R75 ;  /* 0x000000ffff4be224 */ /* 0x000fe200078e0a4b */
[C---:B------:R-:W-:Y:S01]  /*3120*/  ISETP.GT.U32.AND P6, PT, R0.reuse, R89, PT ;  /* 0x000000590000720c */ /* 0x040fe20003fc4070 */
[C---:B------:R-:W-:Y:S01]  /*3130*/  IMAD R103, R0.reuse, R3, R103 ;  /* 0x0000000300677224 */ /* 0x040fe200078e0267 */
[----:B------:R-:W-:Y:S01]  /*3140*/  LOP3.LUT R3, RZ, R39, RZ, 0x33, !PT ;  /* 0x00000027ff037212 */ /* 0x000fe200078e33ff */
[----:B------:R-:W-:Y:S01]  /*3150*/  @!P5 IMAD.IADD R91, R91, 0x1, -R0 ;  /* 0x000000015b5bd824 */ /* 0x000fe200078e0a00 */
[C---:B------:R-:W-:Y:S01]  /*3160*/  ISETP.GT.U32.AND P5, PT, R0.reuse, R87, PT ;  /* 0x000000570000720c */ /* 0x040fe20003fa4070 */
[----:B------:R-:W-:-:S02]  /*3170*/  IMAD R95, R0, R40, R95 ;  /* 0x00000028005f7224 */ /* 0x000fc400078e025f */
[C---:B------:R-:W-:Y:S02]  /*3180*/  IMAD R97, R0.reuse, R42, R97 ;  /* 0x0000002a00617224 */ /* 0x040fe400078e0261 */
[----:B------:R-:W-:Y:S01]  /*3190*/  @!P4 IMAD.IADD R85, R85, 0x1, -R0 ;  /* 0x000000015555c824 */ /* 0x000fe200078e0a00 */
[C---:B------:R-:W-:Y:S01]  /*31a0*/  ISETP.GT.U32.AND P4, PT, R0.reuse, R103, PT ;  /* 0x000000670000720c */ /* 0x040fe20003f84070 */
[----:B------:R-:W-:Y:S02]  /*31b0*/  IMAD.MOV R54, RZ, RZ, -R54 ;  /* 0x000000ffff367224 */ /* 0x000fe400078e0a36 */
[----:B------:R-:W-:Y:S01]  /*31c0*/  @!P3 IMAD.MOV R77, RZ, RZ, -R77 ;  /* 0x000000ffff4db224 */ /* 0x000fe200078e0a4d */
[C---:B------:R-:W-:Y:S01]  /*31d0*/  ISETP.GT.U32.AND P3, PT, R0.reuse, R91, PT ;  /* 0x0000005b0000720c */ /* 0x040fe20003f64070 */
[----:B------:R-:W-:Y:S01]  /*31e0*/  @!P0 IMAD.MOV R79, RZ, RZ, -R79 ;  /* 0x000000ffff4f8224 */ /* 0x000fe200078e0a4f */
[C---:B------:R-:W-:Y:S01]  /*31f0*/  ISETP.GT.U32.AND P0, PT, R0.reuse, R93, PT ;  /* 0x0000005d0000720c */ /* 0x040fe20003f04070 */
[--C-:B------:R-:W-:Y:S01]  /*3200*/  @!P1 IMAD.IADD R81, R81, 0x1, -R0.reuse ;  /* 0x0000000151519824 */ /* 0x100fe200078e0a00 */
[C---:B------:R-:W-:Y:S01]  /*3210*/  ISETP.GT.U32.AND P1, PT, R0.reuse, R95, PT ;  /* 0x0000005f0000720c */ /* 0x040fe20003f24070 */
[----:B------:R-:W-:Y:S01]  /*3220*/  @!P2 IMAD.IADD R83, R83, 0x1, -R0 ;  /* 0x000000015353a824 */ /* 0x000fe200078e0a00 */
[C---:B------:R-:W-:Y:S01]  /*3230*/  ISETP.GT.U32.AND P2, PT, R0.reuse, R97, PT ;  /* 0x000000610000720c */ /* 0x040fe20003f44070 */
[----:B------:R-:W-:Y:S01]  /*3240*/  IMAD.MOV R52, RZ, RZ, -R52 ;  /* 0x000000ffff347224 */ /* 0x000fe200078e0a34 */
[----:B------:R-:W-:Y:S01]  /*3250*/  @!P6 IADD3 R89, PT, PT, R89, -R0, RZ ;  /* 0x800000005959e210 */ /* 0x000fe20007ffe0ff */
[----:B------:R-:W-:-:S02]  /*3260*/  IMAD R101, R0, R54, R101 ;  /* 0x0000003600657224 */ /* 0x000fc400078e0265 */
[C---:B------:R-:W-:Y:S02]  /*3270*/  IMAD R99, R0.reuse, R52, R99 ;  /* 0x0000003400637224 */ /* 0x040fe400078e0263 */
[--C-:B------:R-:W-:Y:S01]  /*3280*/  @!P5 IMAD.IADD R87, R87, 0x1, -R0.reuse ;  /* 0x000000015757d824 */ /* 0x100fe200078e0a00 */
[C---:B------:R-:W-:Y:S01]  /*3290*/  ISETP.GT.U32.AND P6, PT, R0.reuse, R101, PT ;  /* 0x000000650000720c */ /* 0x040fe20003fc4070 */
[--C-:B------:R-:W-:Y:S01]  /*32a0*/  @!P4 IMAD.IADD R103, R103, 0x1, -R0.reuse ;  /* 0x000000016767c824 */ /* 0x100fe200078e0a00 */
[----:B------:R-:W-:Y:S01]  /*32b0*/  ISETP.GT.U32.AND P5, PT, R0, R99, PT ;  /* 0x000000630000720c */ /* 0x000fe20003fa4070 */
[--C-:B------:R-:W-:Y:S01]  /*32c0*/  @!P3 IMAD.IADD R91, R91, 0x1, -R0.reuse ;  /* 0x000000015b5bb824 */ /* 0x100fe200078e0a00 */
[----:B------:R-:W-:Y:S01]  /*32d0*/  ISETP.GE.AND P4, PT, R68, RZ, PT ;  /* 0x000000ff4400720c */ /* 0x000fe20003f86270 */
[--C-:B------:R-:W-:Y:S01]  /*32e0*/  @!P0 IMAD.IADD R93, R93, 0x1, -R0.reuse ;  /* 0x000000015d5d8824 */ /* 0x100fe200078e0a00 */
[----:B------:R-:W-:Y:S01]  /*32f0*/  ISETP.GE.AND P3, PT, R56, RZ, PT ;  /* 0x000000ff3800720c */ /* 0x000fe20003f66270 */
[--C-:B------:R-:W-:Y:S01]  /*3300*/  @!P1 IMAD.IADD R95, R95, 0x1, -R0.reuse ;  /* 0x000000015f5f9824 */ /* 0x100fe200078e0a00 */
[----:B------:R-:W-:Y:S01]  /*3310*/  ISETP.GE.AND P0, PT, R62, RZ, PT ;  /* 0x000000ff3e00720c */ /* 0x000fe20003f06270 */
[--C-:B------:R-:W-:Y:S01]  /*3320*/  @!P2 IMAD.IADD R97, R97, 0x1, -R0.reuse ;  /* 0x000000016161a824 */ /* 0x100fe200078e0a00 */
[----:B------:R-:W-:Y:S01]  /*3330*/  ISETP.GE.AND P1, PT, R64, RZ, PT ;  /* 0x000000ff4000720c */ /* 0x000fe20003f26270 */
[----:B-1----:R-:W-:Y:S01]  /*3340*/  IMAD R45, R45, UR6, RZ ;  /* 0x000000062d2d7c24 */ /* 0x002fe2000f8e02ff */
[----:B------:R-:W-:Y:S01]  /*3350*/  ISETP.GE.AND P2, PT, R66, RZ, PT ;  /* 0x000000ff4200720c */ /* 0x000fe20003f46270 */
[----:B------:R-:W-:-:S02]  /*3360*/  @!P6 IMAD.IADD R101, R101, 0x1, -R0 ;  /* 0x000000016565e824 */ /* 0x000fc400078e0a00 */
[--C-:B------:R-:W-:Y:S01]  /*3370*/  @!P5 IMAD.IADD R99, R99, 0x1, -R0.reuse ;  /* 0x000000016363d824 */ /* 0x100fe200078e0a00 */
[----:B------:R-:W-:Y:S01]  /*3380*/  ISETP.GE.AND P5, PT, R70, RZ, PT ;  /* 0x000000ff4600720c */ /* 0x000fe20003fa6270 */
[----:B------:R-:W-:Y:S01]  /*3390*/  @!P4 IMAD.MOV R89, RZ, RZ, -R89 ;  /* 0x000000ffff59c224 */ /* 0x000fe200078e0a59 */
[C---:B------:R-:W-:Y:S01]  /*33a0*/  ISETP.GT.U32.AND P4, PT, R0.reuse, R101, PT ;  /* 0x000000650000720c */ /* 0x040fe20003f84070 */
[----:B------:R-:W-:Y:S01]  /*33b0*/  @!P3 IMAD.MOV R81, RZ, RZ, -R81 ;  /* 0x000000ffff51b224 */ /* 0x000fe200078e0a51 */
[C---:B------:R-:W-:Y:S01]  /*33c0*/  ISETP.GT.U32.AND P3, PT, R0.reuse, R93, PT ;  /* 0x0000005d0000720c */ /* 0x040fe20003f64070 */
[----:B------:R-:W-:Y:S01]  /*33d0*/  IMAD.WIDE R146, R45, 0x2, RZ ;  /* 0x000000022d927825 */ /* 0x000fe200078e02ff */
[----:B------:R-:W-:Y:S02]  /*33e0*/  @!P0 IADD3 R83, PT, PT, -R83, RZ, RZ ;  /* 0x000000ff53538210 */ /* 0x000fe40007ffe1ff */
[C---:B------:R-:W-:Y:S01]  /*33f0*/  ISETP.GT.U32.AND P0, PT, R0.reuse, R95, PT ;  /* 0x0000005f0000720c */ /* 0x040fe20003f04070 */
[----:B------:R-:W-:Y:S01]  /*3400*/  @!P1 IMAD.MOV R85, RZ, RZ, -R85 ;  /* 0x000000ffff559224 */ /* 0x000fe200078e0a55 */
[C---:B------:R-:W-:Y:S01]  /*3410*/  ISETP.GT.U32.AND P1, PT, R0.reuse, R97, PT ;  /* 0x000000610000720c */ /* 0x040fe20003f24070 */
[----:B------:R-:W-:Y:S01]  /*3420*/  @!P2 IMAD.MOV R87, RZ, RZ, -R87 ;  /* 0x000000ffff57a224 */ /* 0x000fe200078e0a57 */
[C---:B------:R-:W-:Y:S01]  /*3430*/  ISETP.GT.U32.AND P2, PT, R0.reuse, R103, PT ;  /* 0x000000670000720c */ /* 0x040fe20003f44070 */
[----:B------:R-:W-:Y:S01]  /*3440*/  @!P5 IMAD.MOV R91, RZ, RZ, -R91 ;  /* 0x000000ffff5bd224 */ /* 0x000fe200078e0a5b */
[----:B------:R-:W-:Y:S01]  /*3450*/  ISETP.GT.U32.AND P6, PT, R0, R99, PT ;  /* 0x000000630000720c */ /* 0x000fe20003fc4070 */
[--C-:B------:R-:W-:Y:S01]  /*3460*/  @!P4 IMAD.IADD R101, R101, 0x1, -R0.reuse ;  /* 0x000000016565c824 */ /* 0x100fe200078e0a00 */
[----:B------:R-:W-:Y:S01]  /*3470*/  ISETP.GE.AND P5, PT, R2, RZ, PT ;  /* 0x000000ff0200720c */ /* 0x000fe20003fa6270 */
[--C-:B------:R-:W-:Y:S01]  /*3480*/  @!P3 IMAD.IADD R93, R93, 0x1, -R0.reuse ;  /* 0x000000015d5db824 */ /* 0x100fe200078e0a00 */
[----:B------:R-:W-:Y:S01]  /*3490*/  ISETP.NE.AND P4, PT, R39, RZ, PT ;  /* 0x000000ff2700720c */ /* 0x000fe20003f85270 */
[----:B------:R-:W0:Y:S01]  /*34a0*/  LDC R2, c[0x0][0x3b0] ;  /* 0x0000ec00ff027b82 */ /* 0x000e220000000800 */
[----:B------:R-:W-:Y:S01]  /*34b0*/  ISETP.GE.AND P3, PT, R72, RZ, PT ;  /* 0x000000ff4800720c */ /* 0x000fe20003f66270 */
[--C-:B------:R-:W-:Y:S01]  /*34c0*/  @!P0 IMAD.IADD R95, R95, 0x1, -R0.reuse ;  /* 0x000000015f5f8824 */ /* 0x100fe200078e0a00 */
[----:B------:R-:W-:Y:S01]  /*34d0*/  ISETP.GE.AND P0, PT, R58, RZ, PT ;  /* 0x000000ff3a00720c */ /* 0x000fe20003f06270 */
[--C-:B------:R-:W-:Y:S01]  /*34e0*/  @!P1 IMAD.IADD R97, R97, 0x1, -R0.reuse ;  /* 0x0000000161619824 */ /* 0x100fe200078e0a00 */
[----:B------:R-:W-:Y:S01]  /*34f0*/  ISETP.GE.AND P1, PT, R60, RZ, PT ;  /* 0x000000ff3c00720c */ /* 0x000fe20003f26270 */
[----:B------:R-:W-:Y:S01]  /*3500*/  @!P2 IMAD.IADD R103, R103, 0x1, -R0 ;  /* 0x000000016767a824 */ /* 0x000fe200078e0a00 */
[----:B------:R-:W-:-:S02]  /*3510*/  ISETP.GE.AND P2, PT, R74, RZ, PT ;  /* 0x000000ff4a00720c */ /* 0x000fc40003f46270 */
[----:B------:R-:W-:Y:S01]  /*3520*/  @!P6 IADD3 R99, PT, PT, R99, -R0, RZ ;  /* 0x800000006363e210 */ /* 0x000fe20007ffe0ff */
[----:B------:R-:W-:Y:S01]  /*3530*/  @!P5 IMAD.MOV R103, RZ, RZ, -R103 ;  /* 0x000000ffff67d224 */ /* 0x000fe200078e0a67 */
[C---:B------:R-:W-:Y:S02]  /*3540*/  SEL R0, R3.reuse, R41, !P4 ;  /* 0x0000002903007207 */ /* 0x040fe40006000000 */
[----:B------:R-:W1:Y:S01]  /*3550*/  LDC.64 R40, c[0x0][0x388] ;  /* 0x0000e200ff287b82 */ /* 0x000e620000000a00 */
[----:B------:R-:W-:Y:S01]  /*3560*/  ISETP.GE.AND P6, PT, R76, RZ, PT ;  /* 0x000000ff4c00720c */ /* 0x000fe20003fc6270 */
[----:B------:R-:W-:Y:S01]  /*3570*/  @!P3 IMAD.MOV R93, RZ, RZ, -R93 ;  /* 0x000000ffff5db224 */ /* 0x000fe200078e0a5d */
[C---:B------:R-:W-:Y:S01]  /*3580*/  SEL R4, R3.reuse, R4, !P4 ;  /* 0x0000000403047207 */ /* 0x040fe20006000000 */
[----:B------:R-:W-:Y:S01]  /*3590*/  @!P0 IMAD.MOV R95, RZ, RZ, -R95 ;  /* 0x000000ffff5f8224 */ /* 0x000fe200078e0a5f */
[C---:B------:R-:W-:Y:S01]  /*35a0*/  SEL R5, R3.reuse, R5, !P4 ;  /* 0x0000000503057207 */ /* 0x040fe20006000000 */
[----:B------:R-:W-:Y:S01]  /*35b0*/  @!P1 IMAD.MOV R97, RZ, RZ, -R97 ;  /* 0x000000ffff619224 */ /* 0x000fe200078e0a61 */
[C---:B------:R-:W-:Y:S01]  /*35c0*/  SEL R8, R3.reuse, R8, !P4 ;  /* 0x0000000803087207 */ /* 0x040fe20006000000 */
[----:B------:R-:W-:Y:S01]  /*35d0*/  @!P2 IMAD.MOV R99, RZ, RZ, -R99 ;  /* 0x000000ffff63a224 */ /* 0x000fe200078e0a63 */
[----:B------:R-:W-:-:S02]  /*35e0*/  SEL R9, R3, R9, !P4 ;  /* 0x0000000903097207 */ /* 0x000fc40006000000 */
[C---:B------:R-:W-:Y:S01]  /*35f0*/  SEL R10, R3.reuse, R10, !P4 ;  /* 0x0000000a030a7207 */ /* 0x040fe20006000000 */
[-C--:B0-----:R-:W-:Y:S01]  /*3600*/  IMAD R4, R4, R2.reuse, RZ ;  /* 0x0000000204047224 */ /* 0x081fe200078e02ff */
[----:B------:R-:W-:Y:S01]  /*3610*/  SEL R7, R3, R7, !P4 ;  /* 0x0000000703077207 */ /* 0x000fe20006000000 */
[-C--:B------:R-:W-:Y:S01]  /*3620*/  IMAD R5, R5, R2.reuse, RZ ;  /* 0x0000000205057224 */ /* 0x080fe200078e02ff */
[C---:B------:R-:W-:Y:S01]  /*3630*/  SEL R13, R3.reuse, R13, !P4 ;  /* 0x0000000d030d7207 */ /* 0x040fe20006000000 */
[----:B------:R-:W-:Y:S01]  /*3640*/  IMAD R8, R8, R2, RZ ;  /* 0x0000000208087224 */ /* 0x000fe200078e02ff */
[----:B------:R-:W-:Y:S01]  /*3650*/  SEL R14, R3, R14, !P4 ;  /* 0x0000000e030e7207 */ /* 0x000fe20006000000 */
[----:B------:R-:W-:Y:S01]  /*3660*/  IMAD R9, R9, R2, RZ ;  /* 0x0000000209097224 */ /* 0x000fe200078e02ff */
[C---:B------:R-:W-:Y:S01]  /*3670*/  SEL R15, R3.reuse, R15, !P4 ;  /* 0x0000000f030f7207 */ /* 0x040fe20006000000 */
[----:B------:R-:W-:Y:S01]  /*3680*/  @!P6 IMAD.MOV R101, RZ, RZ, -R101 ;  /* 0x000000ffff65e224 */ /* 0x000fe200078e0a65 */
[C---:B------:R-:W-:Y:S01]  /*3690*/  SEL R16, R3.reuse, R16, !P4 ;  /* 0x0000001003107207 */ /* 0x040fe20006000000 */
[-C--:B------:R-:W-:Y:S01]  /*36a0*/  IMAD R10, R10, R2.reuse, RZ ;  /* 0x000000020a0a7224 */ /* 0x080fe200078e02ff */
[----:B------:R-:W-:Y:S01]  /*36b0*/  SEL R17, R3, R17, !P4 ;  /* 0x0000001103117207 */ /* 0x000fe20006000000 */
[-C--:B------:R-:W-:Y:S01]  /*36c0*/  IMAD R7, R7, R2.reuse, RZ ;  /* 0x0000000207077224 */ /* 0x080fe200078e02ff */
[----:B------:R-:W-:Y:S01]  /*36d0*/  SEL R11, R3, R11, !P4 ;  /* 0x0000000b030b7207 */ /* 0x000fe20006000000 */
[----:B------:R-:W-:Y:S01]  /*36e0*/  IMAD R13, R13, R2, RZ ;  /* 0x000000020d0d7224 */ /* 0x000fe200078e02ff */
[C---:B------:R-:W-:Y:S01]  /*36f0*/  SEL R20, R3.reuse, R20, !P4 ;  /* 0x0000001403147207 */ /* 0x040fe20006000000 */
[-C--:B------:R-:W-:Y:S01]  /*3700*/  IMAD R14, R14, R2.reuse, RZ ;  /* 0x000000020e0e7224 */ /* 0x080fe200078e02ff */
[----:B------:R-:W-:Y:S01]  /*3710*/  SEL R21, R3, R21, !P4 ;  /* 0x0000001503157207 */ /* 0x000fe20006000000 */
[----:B------:R-:W-:Y:S01]  /*3720*/  IMAD R15, R15, R2, RZ ;  /* 0x000000020f0f7224 */ /* 0x000fe200078e02ff */
[C---:B------:R-:W-:Y:S01]  /*3730*/  SEL R22, R3.reuse, R22, !P4 ;  /* 0x0000001603167207 */ /* 0x040fe20006000000 */
[-C--:B------:R-:W-:Y:S01]  /*3740*/  IMAD R16, R16, R2.reuse, RZ ;  /* 0x0000000210107224 */ /* 0x080fe200078e02ff */
[----:B------:R-:W-:Y:S01]  /*3750*/  SEL R23, R3, R23, !P4 ;  /* 0x0000001703177207 */ /* 0x000fe20006000000 */
[----:B------:R-:W-:Y:S01]  /*3760*/  IMAD R17, R17, R2, RZ ;  /* 0x0000000211117224 */ /* 0x000fe200078e02ff */
[----:B-1----:R-:W-:Y:S01]  /*3770*/  LEA R194, P3, R4, R40, 0x1 ;  /* 0x0000002804c27211 */ /* 0x002fe200078608ff */
[----:B------:R-:W-:Y:S01]  /*3780*/  IMAD R11, R11, R2, RZ ;  /* 0x000000020b0b7224 */ /* 0x000fe200078e02ff */
[----:B------:R-:W-:Y:S01]  /*3790*/  LEA R192, P2, R5, R40, 0x1 ;  /* 0x0000002805c07211 */ /* 0x000fe200078408ff */
[----:B------:R-:W-:Y:S01]  /*37a0*/  IMAD R20, R20, R2, RZ ;  /* 0x0000000214147224 */ /* 0x000fe200078e02ff */
[----:B------:R-:W-:Y:S01]  /*37b0*/  LEA R190, P1, R8, R40, 0x1 ;  /* 0x0000002808be7211 */ /* 0x000fe200078208ff */
[----:B------:R-:W-:Y:S01]  /*37c0*/  IMAD R21, R21, R2, RZ ;  /* 0x0000000215157224 */ /* 0x000fe200078e02ff */
[----:B------:R-:W-:Y:S01]  /*37d0*/  LEA R188, P0, R9, R40, 0x1 ;  /* 0x0000002809bc7211 */ /* 0x000fe200078008ff */
[----:B------:R-:W-:Y:S01]  /*37e0*/  IMAD R22, R22, R2, RZ ;  /* 0x0000000216167224 */ /* 0x000fe200078e02ff */
[----:B------:R-:W-:Y:S01]  /*37f0*/  SEL R6, R3, R6, !P4 ;  /* 0x0000000603067207 */ /* 0x000fe20006000000 */
[----:B------:R-:W-:Y:S01]  /*3800*/  IMAD R23, R23, R2, RZ ;  /* 0x0000000217177224 */ /* 0x000fe200078e02ff */
[C---:B------:R-:W-:Y:S01]  /*3810*/  SEL R12, R3.reuse, R12, !P4 ;  /* 0x0000000c030c7207 */ /* 0x040fe20006000000 */
[----:B------:R-:W-:Y:S01]  /*3820*/  IMAD R0, R0, R2, RZ ;  /* 0x0000000200007224 */ /* 0x000fe200078e02ff */
[C---:B------:R-:W-:Y:S01]  /*3830*/  SEL R18, R3.reuse, R18, !P4 ;  /* 0x0000001203127207 */ /* 0x040fe20006000000 */
[-C--:B------:R-:W-:Y:S01]  /*3840*/  IMAD R6, R6, R2.reuse, RZ ;  /* 0x0000000206067224 */ /* 0x080fe200078e02ff */
[C---:B------:R-:W-:Y:S01]  /*3850*/  SEL R19, R3.reuse, R19, !P4 ;  /* 0x0000001303137207 */ /* 0x040fe20006000000 */
        /* <DEDUP_REMOVED lines=26> */
[----:B------:R-:W-:Y:S01]  /*3a00*/  IMAD R34, R34, R2, RZ ;  /* 0x0000000222227224 */ /* 0x000fe200078e02ff */
[----:B------:R-:W-:Y:S01]  /*3a10*/  SEL R36, R3, R36, !P4 ;  /* 0x0000002403247207 */ /* 0x000fe20006000000 */
[-C--:B------:R-:W-:Y:S01]  /*3a20*/  IMAD R35, R35, R2.reuse, RZ ;  /* 0x0000000223237224 */ /* 0x080fe200078e02ff */
[C---:B------:R-:W-:Y:S01]  /*3a30*/  SEL R37, R3.reuse, R37, !P4 ;  /* 0x0000002503257207 */ /* 0x040fe20006000000 */
[-C--:B------:R-:W-:Y:S01]  /*3a40*/  IMAD R38, R38, R2.reuse, RZ ;  /* 0x0000000226267224 */ /* 0x080fe200078e02ff */
[C---:B------:R-:W-:Y:S01]  /*3a50*/  SEL R43, R3.reuse, R43, !P4 ;  /* 0x0000002b032b7207 */ /* 0x040fe20006000000 */
[-C--:B------:R-:W-:Y:S01]  /*3a60*/  IMAD R36, R36, R2.reuse, RZ ;  /* 0x0000000224247224 */ /* 0x080fe200078e02ff */
[----:B------:R-:W-:Y:S01]  /*3a70*/  SEL R51, R3, R51, !P4 ;  /* 0x0000003303337207 */ /* 0x000fe20006000000 */
        /* <DEDUP_REMOVED lines=11> */
[C---:B------:R-:W-:Y:S01]  /*3b30*/  SEL R63, R3.reuse, R63, !P4 ;  /* 0x0000003f033f7207 */ /* 0x040fe20006000000 */
[----:B------:R-:W0:Y:S01]  /*3b40*/  LDC.64 R42, c[0x0][0x380] ;  /* 0x0000e000ff2a7b82 */ /* 0x000e220000000a00 */
        /* <DEDUP_REMOVED lines=39> */
[----:B------:R-:W-:Y:S01]  /*3dc0*/  IMAD R99, R99, R2, RZ ;  /* 0x0000000263637224 */ /* 0x000fe200078e02ff */
[----:B------:R-:W-:Y:S01]  /*3dd0*/  LEA R186, P4, R10, R40, 0x1 ;  /* 0x000000280aba7211 */ /* 0x000fe200078808ff */
[-C--:B------:R-:W-:Y:S01]  /*3de0*/  IMAD R91, R91, R2.reuse, RZ ;  /* 0x000000025b5b7224 */ /* 0x080fe200078e02ff */
[-C--:B------:R-:W-:Y:S01]  /*3df0*/  LEA.HI.X.SX32 R183, R4, R41.reuse, 0x1, P3 ;  /* 0x0000002904b77211 */ /* 0x080fe200018f0eff */
[-C--:B------:R-:W-:Y:S01]  /*3e00*/  IMAD R101, R101, R2.reuse, RZ ;  /* 0x0000000265657224 */ /* 0x080fe200078e02ff */
[-C--:B------:R-:W-:Y:S01]  /*3e10*/  LEA.HI.X.SX32 R181, R5, R41.reuse, 0x1, P2 ;  /* 0x0000002905b57211 */ /* 0x080fe200010f0eff */
[----:B------:R-:W-:Y:S01]  /*3e20*/  IMAD R211, R3, R2, RZ ;  /* 0x0000000203d37224 */ /* 0x000fe200078e02ff */
[----:B------:R-:W-:-:S02]  /*3e30*/  LEA.HI.X.SX32 R179, R8, R41, 0x1, P1 ;  /* 0x0000002908b37211 */ /* 0x000fc400008f0eff */
[----:B------:R-:W-:Y:S02]  /*3e40*/  CS2R R102, SRZ ;  /* 0x0000000000667805 */ /* 0x000fe4000001ff00 */
[----:B------:R-:W-:Y:S02]  /*3e50*/  LEA.HI.X.SX32 R177, R9, R41, 0x1, P0 ;  /* 0x0000002909b17211 */ /* 0x000fe400000f0eff */
[-C--:B------:R-:W-:Y:S02]  /*3e60*/  LEA R198, P6, R7, R40.reuse, 0x1 ;  /* 0x0000002807c67211 */ /* 0x080fe400078c08ff */
[-C--:B------:R-:W-:Y:S02]  /*3e70*/  LEA R180, P3, R13, R40.reuse, 0x1 ;  /* 0x000000280db47211 */ /* 0x080fe400078608ff */
[-C--:B------:R-:W-:Y:S02]  /*3e80*/  LEA R178, P2, R14, R40.reuse, 0x1 ;  /* 0x000000280eb27211 */ /* 0x080fe400078408ff */
[----:B------:R-:W-:-:S02]  /*3e90*/  LEA R176, P1, R15, R40, 0x1 ;  /* 0x000000280fb07211 */ /* 0x000fc400078208ff */
[-C--:B------:R-:W-:Y:S02]  /*3ea0*/  LEA R174, P0, R16, R40.reuse, 0x1 ;  /* 0x0000002810ae7211 */ /* 0x080fe400078008ff */
[-C--:B------:R-:W-:Y:S02]  /*3eb0*/  LEA.HI.X.SX32 R175, R10, R41.reuse, 0x1, P4 ;  /* 0x000000290aaf7211 */ /* 0x080fe400020f0eff */
[-C--:B------:R-:W-:Y:S02]  /*3ec0*/  LEA.HI.X.SX32 R187, R7, R41.reuse, 0x1, P6 ;  /* 0x0000002907bb7211 */ /* 0x080fe400030f0eff */
[----:B------:R-:W-:Y:S02]  /*3ed0*/  LEA R172, P4, R17, R40, 0x1 ;  /* 0x0000002811ac7211 */ /* 0x000fe400078808ff */
[-C--:B------:R-:W-:Y:S02]  /*3ee0*/  LEA.HI.X.SX32 R169, R13, R41.reuse, 0x1, P3 ;  /* 0x000000290da97211 */ /* 0x080fe400018f0eff */
[----:B------:R-:W-:-:S02]  /*3ef0*/  LEA.HI.X.SX32 R167, R14, R41, 0x1, P2 ;  /* 0x000000290ea77211 */ /* 0x000fc400010f0eff */
[-C--:B------:R-:W-:Y:S02]  /*3f00*/  LEA.HI.X.SX32 R165, R15, R41.reuse, 0x1, P1 ;  /* 0x000000290fa57211 */ /* 0x080fe400008f0eff */
        /* <DEDUP_REMOVED lines=41> */
[----:B------:R-:W-:Y:S02]  /*41a0*/  LEA R116, P0, R57, R40, 0x1 ;  /* 0x0000002839747211 */ /* 0x000fe400078008ff */
[-C--:B------:R-:W-:Y:S02]  /*41b0*/  LEA.HI.X.SX32 R119, R37, R41.reuse, 0x1, P4 ;  /* 0x0000002925777211 */ /* 0x080fe400020f0eff */
[-C--:B------:R-:W-:Y:S02]  /*41c0*/  LEA.HI.X.SX32 R131, R32, R41.reuse, 0x1, P6 ;  /* 0x0000002920837211 */ /* 0x080fe400030f0eff */
[-C--:B------:R-:W-:Y:S02]  /*41d0*/  LEA.HI.X.SX32 R113, R51, R41.reuse, 0x1, P3 ;  /* 0x0000002933717211 */ /* 0x080fe400018f0eff */
[-C--:B------:R-:W-:Y:S02]  /*41e0*/  LEA.HI.X.SX32 R39, R53, R41.reuse, 0x1, P2 ;  /* 0x0000002935277211 */ /* 0x080fe400010f0eff */
[----:B------:R-:W-:-:S02]  /*41f0*/  LEA.HI.X.SX32 R37, R55, R41, 0x1, P1 ;  /* 0x0000002937257211 */ /* 0x000fc400008f0eff */
[----:B------:R-:W-:Y:S02]  /*4200*/  LEA.HI.X.SX32 R35, R57, R41, 0x1, P0 ;  /* 0x0000002939237211 */ /* 0x000fe400000f0eff */
[----:B------:R-:W-:Y:S02]  /*4210*/  CS2R R56, SRZ ;  /* 0x0000000000387805 */ /* 0x000fe4000001ff00 */
[-C--:B------:R-:W-:Y:S02]  /*4220*/  LEA R36, P3, R65, R40.reuse, 0x1 ;  /* 0x0000002841247211 */ /* 0x080fe400078608ff */
[-C--:B------:R-:W-:Y:S02]  /*4230*/  LEA R34, P2, R67, R40.reuse, 0x1 ;  /* 0x0000002843227211 */ /* 0x080fe400078408ff */
[-C--:B------:R-:W-:Y:S02]  /*4240*/  LEA R32, P1, R69, R40.reuse, 0x1 ;  /* 0x0000002845207211 */ /* 0x080fe400078208ff */
[----:B------:R-:W-:-:S02]  /*4250*/  LEA R30, P0, R71, R40, 0x1 ;  /* 0x00000028471e7211 */ /* 0x000fc400078008ff */
[-C--:B------:R-:W-:Y:S02]  /*4260*/  LEA R196, P5, R6, R40.reuse, 0x1 ;  /* 0x0000002806c47211 */ /* 0x080fe400078a08ff */
[-C--:B------:R-:W-:Y:S02]  /*4270*/  LEA.HI.X.SX32 R27, R65, R41.reuse, 0x1, P3 ;  /* 0x00000029411b7211 */ /* 0x080fe400018f0eff */
[-C--:B------:R-:W-:Y:S02]  /*4280*/  LEA.HI.X.SX32 R25, R67, R41.reuse, 0x1, P2 ;  /* 0x0000002943197211 */ /* 0x080fe400010f0eff */
[-C--:B------:R-:W-:Y:S02]  /*4290*/  LEA.HI.X.SX32 R23, R69, R41.reuse, 0x1, P1 ;  /* 0x0000002945177211 */ /* 0x080fe400008f0eff */
[----:B------:R-:W-:Y:S02]  /*42a0*/  LEA.HI.X.SX32 R21, R71, R41, 0x1, P0 ;  /* 0x0000002947157211 */ /* 0x000fe400000f0eff */
[----:B------:R-:W-:-:S02]  /*42b0*/  LEA R22, P3, R79, R40, 0x1 ;  /* 0x000000284f167211 */ /* 0x000fc400078608ff */
[-C--:B------:R-:W-:Y:S02]  /*42c0*/  LEA R20, P2, R81, R40.reuse, 0x1 ;  /* 0x0000002851147211 */ /* 0x080fe400078408ff */
[-C--:B------:R-:W-:Y:S02]  /*42d0*/  LEA R18, P1, R83, R40.reuse, 0x1 ;  /* 0x0000002853127211 */ /* 0x080fe400078208ff */
[-C--:B------:R-:W-:Y:S02]  /*42e0*/  LEA R16, P0, R85, R40.reuse, 0x1 ;  /* 0x0000002855107211 */ /* 0x080fe400078008ff */
[-C--:B------:R-:W-:Y:S02]  /*42f0*/  LEA.HI.X.SX32 R185, R6, R41.reuse, 0x1, P5 ;  /* 0x0000002906b97211 */ /* 0x080fe400028f0eff */
[----:B------:R-:W-:Y:S02]  /*4300*/  LEA R182, P5, R12, R40, 0x1 ;  /* 0x000000280cb67211 */ /* 0x000fe400078a08ff */
[----:B------:R-:W-:-:S02]  /*4310*/  LEA.HI.X.SX32 R13, R79, R41, 0x1, P3 ;  /* 0x000000294f0d7211 */ /* 0x000fc400018f0eff */
[-C--:B------:R-:W-:Y:S02]  /*4320*/  LEA.HI.X.SX32 R11, R81, R41.reuse, 0x1, P2 ;  /* 0x00000029510b7211 */ /* 0x080fe400010f0eff */
[-C--:B------:R-:W-:Y:S02]  /*4330*/  LEA.HI.X.SX32 R9, R83, R41.reuse, 0x1, P1 ;  /* 0x0000002953097211 */ /* 0x080fe400008f0eff */
[----:B------:R-:W-:Y:S02]  /*4340*/  LEA.HI.X.SX32 R7, R85, R41, 0x1, P0 ;  /* 0x0000002955077211 */ /* 0x000fe400000f0eff */
[----:B------:R-:W-:Y:S02]  /*4350*/  CS2R R84, SRZ ;  /* 0x0000000000547805 */ /* 0x000fe4000001ff00 */
[-C--:B------:R-:W-:Y:S02]  /*4360*/  LEA R8, P3, R93, R40.reuse, 0x1 ;  /* 0x000000285d087211 */ /* 0x080fe400078608ff */
[----:B------:R-:W-:-:S02]  /*4370*/  LEA R6, P2, R95, R40, 0x1 ;  /* 0x000000285f067211 */ /* 0x000fc400078408ff */
[-C--:B------:R-:W-:Y:S02]  /*4380*/  LEA R4, P1, R97, R40.reuse, 0x1 ;  /* 0x0000002861047211 */ /* 0x080fe400078208ff */
[-C--:B------:R-:W-:Y:S02]  /*4390*/  LEA R2, P0, R99, R40.reuse, 0x1 ;  /* 0x0000002863027211 */ /* 0x080fe400078008ff */
[-C--:B------:R-:W-:Y:S02]  /*43a0*/  LEA.HI.X.SX32 R171, R12, R41.reuse, 0x1, P5 ;  /* 0x000000290cab7211 */ /* 0x080fe400028f0eff */
[----:B------:R-:W-:Y:S02]  /*43b0*/  LEA R168, P5, R19, R40, 0x1 ;  /* 0x0000002813a87211 */ /* 0x000fe400078a08ff */
[----:B------:R-:W-:Y:S02]  /*43c0*/  LEA.HI.X.SX32 R201, R93, R41, 0x1, P3 ;  /* 0x000000295dc97211 */ /* 0x000fe400018f0eff */
[----:B------:R-:W-:-:S02]  /*43d0*/  CS2R R92, SRZ ;  /* 0x00000000005c7805 */ /* 0x000fc4000001ff00 */
[-C--:B------:R-:W-:Y:S02]  /*43e0*/  LEA.HI.X.SX32 R199, R95, R41.reuse, 0x1, P2 ;  /* 0x000000295fc77211 */ /* 0x080fe400010f0eff */
[----:B------:R-:W-:Y:S02]  /*43f0*/  CS2R R94, SRZ ;  /* 0x00000000005e7805 */ /* 0x000fe4000001ff00 */
[-C--:B------:R-:W-:Y:S02]  /*4400*/  LEA.HI.X.SX32 R197, R97, R41.reuse, 0x1, P1 ;  /* 0x0000002961c57211 */ /* 0x080fe400008f0eff */
[----:B------:R-:W-:Y:S02]  /*4410*/  CS2R R96, SRZ ;  /* 0x0000000000607805 */ /* 0x000fe4000001ff00 */
[----:B------:R-:W-:Y:S02]  /*4420*/  LEA.HI.X.SX32 R195, R99, R41, 0x1, P0 ;  /* 0x0000002963c37211 */ /* 0x000fe400000f0eff */
[----:B------:R-:W-:-:S02]  /*4430*/  CS2R R98, SRZ ;  /* 0x0000000000627805 */ /* 0x000fc4000001ff00 */
[-C--:B0-----:R-:W-:Y:S02]  /*4440*/  LEA R209, P0, R47, R42.reuse, 0x1 ;  /* 0x0000002a2fd17211 */ /* 0x081fe400078008ff */
[-C--:B------:R-:W-:Y:S02]  /*4450*/  LEA R207, P1, R48, R42.reuse, 0x1 ;  /* 0x0000002a30cf7211 */ /* 0x080fe400078208ff */
[-C--:B------:R-:W-:Y:S02]  /*4460*/  LEA R205, P2, R49, R42.reuse, 0x1 ;  /* 0x0000002a31cd7211 */ /* 0x080fe400078408ff */
[----:B------:R-:W-:Y:S02]  /*4470*/  LEA R221, P3, R50, R42, 0x1 ;  /* 0x0000002a32dd7211 */ /* 0x000fe400078608ff */
[----:B------:R-:W-:Y:S02]  /*4480*/  LEA.HI.X.SX32 R157, R19, R41, 0x1, P5 ;  /* 0x00000029139d7211 */ /* 0x000fe400028f0eff */
[----:B------:R-:W-:-:S02]  /*4490*/  LEA R154, P5, R26, R40, 0x1 ;  /* 0x000000281a9a7211 */ /* 0x000fc400078a08ff */
[-C--:B------:R-:W-:Y:S02]  /*44a0*/  LEA.HI.X.SX32 R219, R47, R43.reuse, 0x1, P0 ;  /* 0x0000002b2fdb7211 */ /* 0x080fe400000f0eff */
[-C--:B------:R-:W-:Y:S02]  /*44b0*/  LEA.HI.X.SX32 R217, R48, R43.reuse, 0x1, P1 ;  /* 0x0000002b30d97211 */ /* 0x080fe400008f0eff */
[-C--:B------:R-:W-:Y:S02]  /*44c0*/  LEA.HI.X.SX32 R215, R49, R43.reuse, 0x1, P2 ;  /* 0x0000002b31d77211 */ /* 0x080fe400010f0eff */
[----:B------:R-:W-:Y:S02]  /*44d0*/  LEA.HI.X.SX32 R225, R50, R43, 0x1, P3 ;  /* 0x0000002b32e17211 */ /* 0x000fe400018f0eff */
[----:B------:R-:W0:Y:S01]  /*44e0*/  LDC R43, c[0x0][0x3ac] ;  /* 0x0000eb00ff2b7b82 */ /* 0x000e220000000800 */
[----:B------:R-:W-:Y:S02]  /*44f0*/  LEA.HI.X.SX32 R143, R26, R41, 0x1, P5 ;  /* 0x000000291a8f7211 */ /* 0x000fe400028f0eff */
[----:B------:R-:W-:-:S02]  /*4500*/  LEA R138, P5, R33, R40, 0x1 ;  /* 0x00000028218a7211 */ /* 0x000fc400078a08ff */
[CC--:B------:R-:W-:Y:S02]  /*4510*/  LEA R126, P6, R0.reuse, R40.reuse, 0x1 ;  /* 0x00000028007e7211 */ /* 0x0c0fe400078c08ff */
[-C--:B------:R-:W-:Y:S02]  /*4520*/  LEA.HI.X.SX32 R129, R33, R41.reuse, 0x1, P5 ;  /* 0x0000002921817211 */ /* 0x080fe400028f0eff */
[----:B------:R-:W-:Y:S02]  /*4530*/  LEA.HI.X.SX32 R117, R0, R41, 0x1, P6 ;  /* 0x0000002900757211 */ /* 0x000fe400030f0eff */
[-C--:B------:R-:W-:Y:S02]  /*4540*/  LEA R124, P5, R115, R40.reuse, 0x1 ;  /* 0x00000028737c7211 */ /* 0x080fe400078a08ff */
[-C--:B------:R-:W-:Y:S02]  /*4550*/  LEA R114, P4, R59, R40.reuse, 0x1 ;  /* 0x000000283b727211 */ /* 0x080fe400078808ff */
[----:B------:R-:W-:-:S02]  /*4560*/  LEA R112, P6, R61, R40, 0x1 ;  /* 0x000000283d707211 */ /* 0x000fc400078c08ff */
[-C--:B------:R-:W-:Y:S02]  /*4570*/  LEA.HI.X.SX32 R115, R115, R41.reuse, 0x1, P5 ;  /* 0x0000002973737211 */ /* 0x080fe400028f0eff */
[-C--:B------:R-:W-:Y:S02]  /*4580*/  LEA.HI.X.SX32 R33, R59, R41.reuse, 0x1, P4 ;  /* 0x000000293b217211 */ /* 0x080fe400020f0eff */
[----:B------:R-:W-:Y:S02]  /*4590*/  CS2R R58, SRZ ;  /* 0x00000000003a7805 */ /* 0x000fe4000001ff00 */
[----:B------:R-:W-:Y:S02]  /*45a0*/  LEA.HI.X.SX32 R31, R61, R41, 0x1, P6 ;  /* 0x000000293d1f7211 */ /* 0x000fe400030f0eff */
[-C--:B------:R-:W-:Y:S01]  /*45b0*/  LEA R38, P5, R63, R40.reuse, 0x1 ;  /* 0x000000283f267211 */ /* 0x080fe200078a08ff */
[----:B0-----:R-:W-:Y:S01]  /*45c0*/  IMAD R44, R44, R43, RZ ;  /* 0x0000002b2c2c7224 */ /* 0x001fe200078e02ff */
[-C--:B------:R-:W-:Y:S01]  /*45d0*/  LEA R28, P4, R73, R40.reuse, 0x1 ;  /* 0x00000028491c7211 */ /* 0x080fe200078808ff */
[----:B------:R-:W-:Y:S01]  /*45e0*/  IMAD.SHL.U32 R208, R43, 0x20, RZ ;  /* 0x000000202bd07824 */ /* 0x000fe200078e00ff */
[----:B------:R-:W-:Y:S01]  /*45f0*/  LEA R26, P6, R75, R40, 0x1 ;  /* 0x000000284b1a7211 */ /* 0x000fe200078c08ff */
[----:B------:R-:W-:Y:S01]  /*4600*/  IMAD.SHL.U32 R223, R44, 0x2, RZ ;  /* 0x000000022cdf7824 */ /* 0x000fe200078e00ff */
[----:B------:R-:W-:-:S02]  /*4610*/  LEA.HI.X.SX32 R29, R63, R41, 0x1, P5 ;  /* 0x000000293f1d7211 */ /* 0x000fc400028f0eff */
[-C--:B------:R-:W-:Y:S02]  /*4620*/  LEA.HI.X.SX32 R19, R73, R41.reuse, 0x1, P4 ;  /* 0x0000002949137211 */ /* 0x080fe400020f0eff */
[-C--:B------:R-:W-:Y:S02]  /*4630*/  LEA.HI.X.SX32 R17, R75, R41.reuse, 0x1, P6 ;  /* 0x000000294b117211 */ /* 0x080fe400030f0eff */
[-C--:B------:R-:W-:Y:S02]  /*4640*/  LEA R24, P5, R77, R40.reuse, 0x1 ;  /* 0x000000284d187211 */ /* 0x080fe400078a08ff */
[-C--:B------:R-:W-:Y:S02]  /*4650*/  LEA R14, P4, R87, R40.reuse, 0x1 ;  /* 0x00000028570e7211 */ /* 0x080fe400078808ff */
[----:B------:R-:W-:Y:S02]  /*4660*/  LEA R12, P6, R89, R40, 0x1 ;  /* 0x00000028590c7211 */ /* 0x000fe400078c08ff */
[----:B------:R-:W-:-:S02]  /*4670*/  LEA.HI.X.SX32 R15, R77, R41, 0x1, P5 ;  /* 0x000000294d0f7211 */ /* 0x000fc400028f0eff */
[-C--:B------:R-:W-:Y:S02]  /*4680*/  LEA.HI.X.SX32 R5, R87, R41.reuse, 0x1, P4 ;  /* 0x0000002957057211 */ /* 0x080fe400020f0eff */
[----:B------:R-:W-:Y:S02]  /*4690*/  CS2R R86, SRZ ;  /* 0x0000000000567805 */ /* 0x000fe4000001ff00 */
[----:B------:R-:W-:Y:S02]  /*46a0*/  LEA.HI.X.SX32 R3, R89, R41, 0x1, P6 ;  /* 0x0000002959037211 */ /* 0x000fe400030f0eff */
[----:B------:R-:W-:Y:S02]  /*46b0*/  CS2R R88, SRZ ;  /* 0x0000000000587805 */ /* 0x000fe4000001ff00 */
[-C--:B------:R-:W-:Y:S02]  /*46c0*/  LEA R10, P5, R91, R40.reuse, 0x1 ;  /* 0x000000285b0a7211 */ /* 0x080fe400078a08ff */
[----:B------:R-:W-:-:S02]  /*46d0*/  LEA R0, P4, R101, R40, 0x1 ;  /* 0x0000002865007211 */ /* 0x000fc400078808ff */
[----:B------:R-:W-:Y:S02]  /*46e0*/  LEA R200, P6, R211, R40, 0x1 ;  /* 0x00000028d3c87211 */ /* 0x000fe400078c08ff */
[-C--:B------:R-:W-:Y:S02]  /*46f0*/  LEA.HI.X.SX32 R203, R91, R41.reuse, 0x1, P5 ;  /* 0x000000295bcb7211 */ /* 0x080fe400028f0eff */
[----:B------:R-:W-:Y:S02]  /*4700*/  CS2R R90, SRZ ;  /* 0x00000000005a7805 */ /* 0x000fe4000001ff00 */
[-C--:B------:R-:W-:Y:S02]  /*4710*/  LEA.HI.X.SX32 R193, R101, R41.reuse, 0x1, P4 ;  /* 0x0000002965c17211 */ /* 0x080fe400020f0eff */
[----:B------:R-:W-:Y:S02]  /*4720*/  CS2R R100, SRZ ;  /* 0x0000000000647805 */ /* 0x000fe4000001ff00 */
[----:B------:R-:W-:-:S02]  /*4730*/  LEA.HI.X.SX32 R211, R211, R41, 0x1, P6 ;  /* 0x00000029d3d37211 */ /* 0x000fc400030f0eff */
[----:B------:R-:W-:-:S04]  /*4740*/  SHF.R.S32.HI R41, RZ, 0x1f, R44 ;  /* 0x0000001fff297819 */ /* 0x000fc8000001142c */
[----:B------:R-:W-:-:S07]  /*4750*/  SHF.L.U64.HI R206, R44, 0x1, R41 ;  /* 0x000000012cce7819 */ /* 0x000fce0000010229 */
.L_x_2:
[----:B------:R-:W0:Y:S01]  /*4760*/  S2R R46, SR_TID.X ;  /* 0x00000000002e7919 */ /* 0x000e220000002100 */
[C---:B------:R-:W-:Y:S02]  /*4770*/  IADD3 R48, P1, PT, R146.reuse, R221, RZ ;  /* 0x000000dd92307210 */ /* 0x040fe40007f3e0ff */
[----:B------:R-:W-:Y:S02]  /*4780*/  PRMT R212, RZ, 0x7610, R212 ;  /* 0x00007610ffd47816 */ /* 0x000fe400000000d4 */
[----:B------:R-:W-:Y:S01]  /*4790*/  IADD3 R44, P5, PT, R146, R205, RZ ;  /* 0x000000cd922c7210 */ /* 0x000fe20007fbe0ff */
[----:B------:R-:W-:Y:S01]  /*47a0*/  IMAD.X R49, R147, 0x1, R225, P1 ;  /* 0x0000000193317824 */ /* 0x000fe200008e06e1 */
[----:B------:R-:W-:-:S03]  /*47b0*/  PRMT R80, RZ, 0x7610, R80 ;  /* 0x00007610ff507816 */ /* 0x000fc60000000050 */
[----:B------:R-:W-:Y:S01]  /*47c0*/  IMAD.X R45, R147, 0x1, R215, P5 ;  /* 0x00000001932d7824 */ /* 0x000fe200028e06d7 */
[----:B0-----:R-:W-:Y:S02]  /*47d0*/  SHF.R.U32.HI R40, RZ, 0x4, R46 ;  /* 0x00000004ff287819 */ /* 0x001fe4000001162e */
[----:B------:R-:W-:Y:S02]  /*47e0*/  PRMT R252, RZ, 0x7610, R252 ;  /* 0x00007610fffc7816 */ /* 0x000fe400000000fc */
[----:B------:R-:W-:Y:S02]  /*47f0*/  SGXT.U32 R40, R40, 0x3 ;  /* 0x000000032828781a */ /* 0x000fe40000000000 */
[----:B------:R-:W-:Y:S02]  /*4800*/  PRMT R250, RZ, 0x7610, R250 ;  /* 0x00007610fffa7816 */ /* 0x000fe400000000fa */
[C---:B------:R-:W-:Y:S02]  /*4810*/  ISETP.GE.AND P4, PT, R40.reuse, UR8, PT ;  /* 0x0000000828007c0c */ /* 0x040fe4000bf86270 */
[----:B------:R-:W-:-:S02]  /*4820*/  LOP3.LUT R41, R40, 0x8, RZ, 0xfc, !PT ;  /* 0x0000000828297812 */ /* 0x000fc400078efcff */
[C---:B------:R-:W-:Y:S02]  /*4830*/  LOP3.LUT R42, R40.reuse, 0x10, RZ, 0xfc, !PT ;  /* 0x00000010282a7812 */ /* 0x040fe400078efcff */
[----:B------:R-:W-:Y:S02]  /*4840*/  LOP3.LUT R40, R40, 0x18, RZ, 0xfc, !PT ;  /* 0x0000001828287812 */ /* 0x000fe400078efcff */
[----:B------:R-:W-:Y:S02]  /*4850*/  ISETP.GE.AND P3, PT, R41, UR8, PT ;  /* 0x0000000829007c0c */ /* 0x000fe4000bf66270 */
[----:B------:R-:W-:Y:S02]  /*4860*/  ISETP.GE.AND P2, PT, R42, UR8, PT ;  /* 0x000000082a007c0c */ /* 0x000fe4000bf46270 */
[----:B------:R-:W-:Y:S01]  /*4870*/  ISETP.GE.AND P1, PT, R40, UR8, PT ;  /* 0x0000000828007c0c */ /* 0x000fe2000bf26270 */
[----:B------:R-:W2:Y:S01]  /*4880*/  @!P4 LDG.E.U16 R212, desc[UR10][R48.64] ;  /* 0x0000000a30d4c981 */ /* 0x000ea2000c1e1500 */
[----:B------:R-:W-:-:S02]  /*4890*/  IADD3 R40, P5, PT, R146, R207, RZ ;  /* 0x000000cf92287210 */ /* 0x000fc40007fbe0ff */
[----:B------:R-:W-:Y:S02]  /*48a0*/  IADD3 R50, P4, PT, R146, R209, RZ ;  /* 0x000000d192327210 */ /* 0x000fe40007f9e0ff */
[----:B------:R-:W-:Y:S01]  /*48b0*/  LOP3.LUT R43, R46, 0x1f, RZ, 0xc0, !PT ;  /* 0x0000001f2e2b7812 */ /* 0x000fe200078ec0ff */
[C---:B------:R-:W-:Y:S02]  /*48c0*/  IMAD.X R41, R147.reuse, 0x1, R217, P5 ;  /* 0x0000000193297824 */ /* 0x040fe400028e06d9 */
[----:B------:R-:W-:Y:S01]  /*48d0*/  IMAD.X R51, R147, 0x1, R219, P4 ;  /* 0x0000000193337824 */ /* 0x000fe200020e06db */
[----:B------:R-:W3:Y:S01]  /*48e0*/  @!P3 LDG.E.U16 R80, desc[UR10][R44.64] ;  /* 0x0000000a2c50b981 */ /* 0x000ee2000c1e1500 */
[----:B------:R-:W-:-:S03]  /*48f0*/  ISETP.GE.AND P0, PT, R43, UR8, PT ;  /* 0x000000082b007c0c */ /* 0x000fc6000bf06270 */
[----:B------:R0:W4:Y:S04]  /*4900*/  @!P2 LDG.E.U16 R252, desc[UR10][R40.64] ;  /* 0x0000000a28fca981 */ /* 0x000128000c1e1500 */
[----:B------:R-:W5:Y:S01]  /*4910*/  @!P1 LDG.E.U16 R250, desc[UR10][R50.64] ;  /* 0x0000000a32fa9981 */ /* 0x000f62000c1e1500 */
[-C--:B------:R-:W-:Y:S02]  /*4920*/  IADD3 R42, P3, PT, R198, R223.reuse, RZ ;  /* 0x000000dfc62a7210 */ /* 0x080fe40007f7e0ff */
[----:B0-----:R-:W-:-:S03]  /*4930*/  IADD3 R40, P1, PT, R6, R223, RZ ;  /* 0x000000df06287210 */ /* 0x001fc60007f3e0ff */
[----:B------:R-:W-:Y:S01]  /*4940*/  IMAD.X R43, R187, 0x1, R206, P3 ;  /* 0x00000001bb2b7824 */ /* 0x000fe200018e06ce */
[----:B------:R-:W-:Y:S01]  /*4950*/  PRMT R82, RZ, 0x7610, R82 ;  /* 0x00007610ff527816 */ /* 0x000fe20000000052 */
[----:B------:R-:W-:Y:S01]  /*4960*/  BAR.SYNC.DEFER_BLOCKING 0x0 ;  /* 0x0000000000007b1d */ /* 0x000fe20000010000 */
[--C-:B------:R-:W-:Y:S01]  /*4970*/  IMAD.X R41, R199, 0x1, R206.reuse, P1 ;  /* 0x00000001c7297824 */ /* 0x100fe200008e06ce */
[-C--:B------:R-:W-:Y:S02]  /*4980*/  IADD3 R54, P1, PT, R10, R223.reuse, RZ ;  /* 0x000000df0a367210 */ /* 0x080fe40007f3e0ff */
[----:B------:R-:W-:Y:S02]  /*4990*/  IADD3 R52, P4, PT, R200, R223, RZ ;  /* 0x000000dfc8347210 */ /* 0x000fe40007f9e0ff */
[----:B------:R-:W-:Y:S01]  /*49a0*/  PRMT R45, RZ, 0x7610, R45 ;  /* 0x00007610ff2d7816 */ /* 0x000fe2000000002d */
[----:B------:R-:W-:Y:S01]  /*49b0*/  IMAD.X R55, R203, 0x1, R206, P1 ;  /* 0x00000001cb377824 */ /* 0x000fe200008e06ce */
[----:B------:R-:W-:-:S02]  /*49c0*/  IADD3.X R53, PT, PT, R211, R206, RZ, P4, !PT ;  /* 0x000000ced3357210 */ /* 0x000fc400027fe4ff */
[----:B------:R-:W-:Y:S01]  /*49d0*/  PRMT R244, RZ, 0x7610, R244 ;  /* 0x00007610fff47816 */ /* 0x000fe200000000f4 */
[----:B------:R0:W2:Y:S04]  /*49e0*/  @!P0 LDG.E.U16 R82, desc[UR10][R42.64] ;  /* 0x0000000a2a528981 */ /* 0x0000a8000c1e1500 */
[----:B------:R1:W2:Y:S01]  /*49f0*/  @!P0 LDG.E.U16 R45, desc[UR10][R52.64] ;  /* 0x0000000a342d8981 */ /* 0x0002a2000c1e1500 */
[----:B------:R-:W-:-:S03]  /*4a00*/  PRMT R242, RZ, 0x7610, R242 ;  /* 0x00007610fff27816 */ /* 0x000fc600000000f2 */
[----:B------:R1:W2:Y:S01]  /*4a10*/  @!P0 LDG.E.U16 R244, desc[UR10][R40.64] ;  /* 0x0000000a28f48981 */ /* 0x0002a2000c1e1500 */
[-C--:B0-----:R-:W-:Y:S02]  /*4a20*/  IADD3 R42, P1, PT, R18, R223.reuse, RZ ;  /* 0x000000df122a7210 */ /* 0x081fe40007f3e0ff */
[----:B------:R-:W-:Y:S01]  /*4a30*/  PRMT R238, RZ, 0x7610, R238 ;  /* 0x00007610ffee7816 */ /* 0x000fe200000000ee */
[----:B------:R0:W2:Y:S02]  /*4a40*/  @!P0 LDG.E.U16 R242, desc[UR10][R54.64] ;  /* 0x0000000a36f28981 */ /* 0x0000a4000c1e1500 */
[----:B------:R-:W-:Y:S01]  /*4a50*/  IMAD.X R43, R9, 0x1, R206, P1 ;  /* 0x00000001092b7824 */ /* 0x000fe200008e06ce */
[-C--:B-1----:R-:W-:Y:S02]  /*4a60*/  IADD3 R52, P1, PT, R22, R223.reuse, RZ ;  /* 0x000000df16347210 */ /* 0x082fe40007f3e0ff */
[----:B------:R-:W-:Y:S02]  /*4a70*/  PRMT R236, RZ, 0x7610, R236 ;  /* 0x00007610ffec7816 */ /* 0x000fe400000000ec */
[----:B------:R1:W2:Y:S01]  /*4a80*/  @!P0 LDG.E.U16 R238, desc[UR10][R42.64] ;  /* 0x0000000a2aee8981 */ /* 0x0002a2000c1e1500 */
[----:B------:R-:W-:Y:S01]  /*4a90*/  IMAD.X R53, R13, 0x1, R206, P1 ;  /* 0x000000010d357824 */ /* 0x000fe200008e06ce */
[----:B------:R-:W-:-:S02]  /*4aa0*/  IADD3 R40, P1, PT, R30, R223, RZ ;  /* 0x000000df1e287210 */ /* 0x000fc40007f3e0ff */
[----:B------:R-:W-:Y:S02]  /*4ab0*/  PRMT R232, RZ, 0x7610, R232 ;  /* 0x00007610ffe87816 */ /* 0x000fe400000000e8 */
[----:B------:R1:W2:Y:S01]  /*4ac0*/  @!P0 LDG.E.U16 R236, desc[UR10][R52.64] ;  /* 0x0000000a34ec8981 */ /* 0x0002a2000c1e1500 */
[----:B------:R-:W-:Y:S01]  /*4ad0*/  IMAD.X R41, R21, 0x1, R206, P1 ;  /* 0x0000000115297824 */ /* 0x000fe200008e06ce */
[----:B0-----:R-:W-:-:S04]  /*4ae0*/  IADD3 R54, P1, PT, R34, R223, RZ ;  /* 0x000000df22367210 */ /* 0x001fc80007f3e0ff */
[----:B------:R-:W-:Y:S01]  /*4af0*/  IADD3.X R55, PT, PT, R25, R206, RZ, P1, !PT ;  /* 0x000000ce19377210 */ /* 0x000fe20000ffe4ff */
[----:B------:R0:W2:Y:S01]  /*4b00*/  @!P0 LDG.E.U16 R232, desc[UR10][R40.64] ;  /* 0x0000000a28e88981 */ /* 0x0000a2000c1e1500 */
[----:B-1----:R-:W-:-:S05]  /*4b10*/  IADD3 R42, P1, PT, R114, R223, RZ ;  /* 0x000000df722a7210 */ /* 0x002fca0007f3e0ff */
[----:B------:R-:W-:Y:S01]  /*4b20*/  IMAD.X R43, R33, 0x1, R206, P1 ;  /* 0x00000001212b7824 */ /* 0x000fe200008e06ce */
[----:B------:R-:W-:Y:S02]  /*4b30*/  IADD3 R52, P1, PT, R118, R223, RZ ;  /* 0x000000df76347210 */ /* 0x000fe40007f3e0ff */
[----:B------:R-:W-:-:S03]  /*4b40*/  PRMT R230, RZ, 0x7610, R230 ;  /* 0x00007610ffe67816 */ /* 0x000fc600000000e6 */
[----:B------:R-:W-:Y:S01]  /*4b50*/  IMAD.X R53, R37, 0x1, R206, P1 ;  /* 0x0000000125357824 */ /* 0x000fe200008e06ce */
[-C--:B0-----:R-:W-:Y:S02]  /*4b60*/  IADD3 R40, P1, PT, R126, R223.reuse, RZ ;  /* 0x000000df7e287210 */ /* 0x081fe40007f3e0ff */
[-C--:B------:R-:W-:Y:S01]  /*4b70*/  IADD3 R48, P2, PT, R2, R223.reuse, RZ ;  /* 0x000000df02307210 */ /* 0x080fe20007f5e0ff */
[----:B------:R0:W2:Y:S01]  /*4b80*/  @!P0 LDG.E.U16 R230, desc[UR10][R54.64] ;  /* 0x0000000a36e68981 */ /* 0x0000a2000c1e1500 */
[----:B------:R-:W-:Y:S01]  /*4b90*/  PRMT R226, RZ, 0x7610, R226 ;  /* 0x00007610ffe27816 */ /* 0x000fe200000000e2 */
[----:B------:R-:W-:Y:S01]  /*4ba0*/  IMAD.X R41, R117, 0x1, R206, P1 ;  /* 0x0000000175297824 */ /* 0x000fe200008e06ce */
[----:B------:R-:W-:Y:S01]  /*4bb0*/  PRMT R246, RZ, 0x7610, R246 ;  /* 0x00007610fff67816 */ /* 0x000fe200000000f6 */
[----:B------:R-:W-:Y:S01]  /*4bc0*/  IMAD.X R49, R195, 0x1, R206, P2 ;  /* 0x00000001c3317824 */ /* 0x000fe200010e06ce */
[-C--:B------:R-:W-:Y:S02]  /*4bd0*/  IADD3 R50, P2, PT, R14, R223.reuse, RZ ;  /* 0x000000df0e327210 */ /* 0x080fe40007f5e0ff */
[----:B------:R1:W2:Y:S01]  /*4be0*/  @!P0 LDG.E.U16 R226, desc[UR10][R42.64] ;  /* 0x0000000a2ae28981 */ /* 0x0002a2000c1e1500 */
[----:B0-----:R-:W-:-:S03]  /*4bf0*/  IADD3 R54, P1, PT, R130, R223, RZ ;  /* 0x000000df82367210 */ /* 0x001fc60007f3e0ff */
[----:B------:R0:W2:Y:S01]  /*4c00*/  @!P0 LDG.E.U16 R246, desc[UR10][R48.64] ;  /* 0x0000000a30f68981 */ /* 0x0000a2000c1e1500 */
[----:B------:R-:W-:Y:S01]  /*4c10*/  PRMT R224, RZ, 0x7610, R224 ;  /* 0x00007610ffe07816 */ /* 0x000fe200000000e0 */
[--C-:B------:R-:W-:Y:S01]  /*4c20*/  IMAD.X R55, R121, 0x1, R206.reuse, P1 ;  /* 0x0000000179377824 */ /* 0x100fe200008e06ce */
[-C--:B-1----:R-:W-:Y:S01]  /*4c30*/  IADD3 R42, P1, PT, R138, R223.reuse, RZ ;  /* 0x000000df8a2a7210 */ /* 0x082fe20007f3e0ff */
[----:B------:R-:W-:Y:S01]  /*4c40*/  IMAD.X R51, R5, 0x1, R206, P2 ;  /* 0x0000000105337824 */ /* 0x000fe200010e06ce */
[----:B------:R-:W-:Y:S02]  /*4c50*/  PRMT R240, RZ, 0x7610, R240 ;  /* 0x00007610fff07816 */ /* 0x000fe400000000f0 */
[----:B------:R1:W2:Y:S01]  /*4c60*/  @!P0 LDG.E.U16 R224, desc[UR10][R52.64] ;  /* 0x0000000a34e08981 */ /* 0x0002a2000c1e1500 */
[----:B------:R-:W-:Y:S01]  /*4c70*/  PRMT R220, RZ, 0x7610, R220 ;  /* 0x00007610ffdc7816 */ /* 0x000fe200000000dc */
[----:B------:R-:W-:Y:S01]  /*4c80*/  IMAD.X R43, R129, 0x1, R206, P1 ;  /* 0x00000001812b7824 */ /* 0x000fe200008e06ce */
[----:B0-----:R-:W-:Y:S01]  /*4c90*/  IADD3 R48, P2, PT, R26, R223, RZ ;  /* 0x000000df1a307210 */ /* 0x001fe20007f5e0ff */
[----:B------:R0:W2:Y:S01]  /*4ca0*/  @!P0 LDG.E.U16 R240, desc[UR10][R50.64] ;  /* 0x0000000a32f08981 */ /* 0x0000a2000c1e1500 */
[----:B------:R-:W-:-:S02]  /*4cb0*/  PRMT R234, RZ, 0x7610, R234 ;  /* 0x00007610ffea7816 */ /* 0x000fc400000000ea */
[----:B------:R-:W-:Y:S01]  /*4cc0*/  PRMT R218, RZ, 0x7610, R218 ;  /* 0x00007610ffda7816 */ /* 0x000fe200000000da */
[----:B------:R0:W2:Y:S01]  /*4cd0*/  @!P0 LDG.E.U16 R220, desc[UR10][R40.64] ;  /* 0x0000000a28dc8981 */ /* 0x0000a2000c1e1500 */
[----:B-1----:R-:W-:Y:S01]  /*4ce0*/  IADD3 R52, P1, PT, R142, R223, RZ ;  /* 0x000000df8e347210 */ /* 0x002fe20007f3e0ff */
[----:B------:R-:W-:-:S03]  /*4cf0*/  IMAD.X R49, R17, 0x1, R206, P2 ;  /* 0x0000000111317824 */ /* 0x000fc600010e06ce */
[----:B------:R-:W-:Y:S01]  /*4d00*/  IADD3.X R53, PT, PT, R133, R206, RZ, P1, !PT ;  /* 0x000000ce85357210 */ /* 0x000fe20000ffe4ff */
[----:B------:R1:W2:Y:S01]  /*4d10*/  @!P0 LDG.E.U16 R218, desc[UR10][R54.64] ;  /* 0x0000000a36da8981 */ /* 0x0002a2000c1e1500 */
[-C--:B0-----:R-:W-:Y:S02]  /*4d20*/  IADD3 R50, P2, PT, R38, R223.reuse, RZ ;  /* 0x000000df26327210 */ /* 0x081fe40007f5e0ff */
[-C--:B------:R-:W-:Y:S01]  /*4d30*/  IADD3 R40, P1, PT, R152, R223.reuse, RZ ;  /* 0x000000df98287210 */ /* 0x080fe20007f3e0ff */
[----:B------:R0:W2:Y:S01]  /*4d40*/  @!P0 LDG.E.U16 R234, desc[UR10][R48.64] ;  /* 0x0000000a30ea8981 */ /* 0x0000a2000c1e1500 */
[----:B------:R-:W-:Y:S01]  /*4d50*/  PRMT R228, RZ, 0x7610, R228 ;  /* 0x00007610ffe47816 */ /* 0x000fe200000000e4 */
[--C-:B------:R-:W-:Y:S01]  /*4d60*/  IMAD.X R51, R29, 0x1, R206.reuse, P2 ;  /* 0x000000011d337824 */ /* 0x100fe200010e06ce */
[----:B------:R-:W-:Y:S01]  /*4d70*/  PRMT R251, RZ, 0x7610, R251 ;  /* 0x00007610fffb7816 */ /* 0x000fe200000000fb */
[----:B------:R-:W-:Y:S01]  /*4d80*/  IMAD.X R41, R141, 0x1, R206, P1 ;  /* 0x000000018d297824 */ /* 0x000fe200008e06ce */
[----:B-1----:R-:W-:-:S02]  /*4d90*/  IADD3 R54, P1, PT, R156, R223, RZ ;  /* 0x000000df9c367210 */ /* 0x002fc40007f3e0ff */
[----:B------:R1:W2:Y:S01]  /*4da0*/  @!P0 LDG.E.U16 R228, desc[UR10][R50.64] ;  /* 0x0000000a32e48981 */ /* 0x0002a2000c1e1500 */
[----:B0-----:R-:W-:-:S03]  /*4db0*/  IADD3 R48, P2, PT, R122, R223, RZ ;  /* 0x000000df7a307210 */ /* 0x001fc60007f5e0ff */
[----:B------:R0:W2:Y:S01]  /*4dc0*/  @!P0 LDG.E.U16 R251, desc[UR10][R42.64] ;  /* 0x0000000a2afb8981 */ /* 0x0000a2000c1e1500 */
[----:B------:R-:W-:Y:S01]  /*4dd0*/  PRMT R222, RZ, 0x7610, R222 ;  /* 0x00007610ffde7816 */ /* 0x000fe200000000de */
[--C-:B------:R-:W-:Y:S01]  /*4de0*/  IMAD.X R55, R213, 0x1, R206.reuse, P1 ;  /* 0x00000001d5377824 */ /* 0x100fe200008e06ce */
[----:B------:R-:W-:Y:S01]  /*4df0*/  PRMT R249, RZ, 0x7610, R249 ;  /* 0x00007610fff97816 */ /* 0x000fe200000000f9 */
[----:B------:R-:W-:Y:S01]  /*4e00*/  IMAD.X R49, R113, 0x1, R206, P2 ;  /* 0x0000000171317824 */ /* 0x000fe200010e06ce */
[-C--:B-1----:R-:W-:Y:S02]  /*4e10*/  IADD3 R50, P2, PT, R134, R223.reuse, RZ ;  /* 0x000000df86327210 */ /* 0x082fe40007f5e0ff */
[----:B------:R-:W-:Y:S02]  /*4e20*/  PRMT R216, RZ, 0x7610, R216 ;  /* 0x00007610ffd87816 */ /* 0x000fe400000000d8 */
[----:B------:R1:W2:Y:S01]  /*4e30*/  @!P0 LDG.E.U16 R222, desc[UR10][R48.64] ;  /* 0x0000000a30de8981 */ /* 0x0002a2000c1e1500 */
[-C--:B0-----:R-:W-:Y:S01]  /*4e40*/  IADD3 R42, P1, PT, R164, R223.reuse, RZ ;  /* 0x000000dfa42a7210 */ /* 0x081fe20007f3e0ff */
[--C-:B------:R-:W-:Y:S01]  /*4e50*/  IMAD.X R51, R125, 0x1, R206.reuse, P2 ;  /* 0x000000017d337824 */ /* 0x100fe200010e06ce */
[----:B------:R-:W-:Y:S01]  /*4e60*/  PRMT R245, RZ, 0x7610, R245 ;  /* 0x00007610fff57816 */ /* 0x000fe200000000f5 */
[----:B------:R0:W2:Y:S02]  /*4e70*/  @!P0 LDG.E.U16 R249, desc[UR10][R52.64] ;  /* 0x0000000a34f98981 */ /* 0x0000a4000c1e1500 */
[----:B------:R-:W-:Y:S01]  /*4e80*/  IMAD.X R43, R153, 0x1, R206, P1 ;  /* 0x00000001992b7824 */ /* 0x000fe200008e06ce */
[----:B------:R-:W-:Y:S01]  /*4e90*/  PRMT R247, RZ, 0x7610, R247 ;  /* 0x00007610fff77816 */ /* 0x000fe200000000f7 */
[----:B------:R0:W2:Y:S01]  /*4ea0*/  @!P0 LDG.E.U16 R216, desc[UR10][R50.64] ;  /* 0x0000000a32d88981 */ /* 0x0000a2000c1e1500 */
[----:B-1----:R-:W-:-:S03]  /*4eb0*/  IADD3 R48, P2, PT, R148, R223, RZ ;  /* 0x000000df94307210 */ /* 0x002fc60007f5e0ff */
[----:B------:R1:W2:Y:S01]  /*4ec0*/  @!P0 LDG.E.U16 R245, desc[UR10][R40.64] ;  /* 0x0000000a28f58981 */ /* 0x0002a2000c1e1500 */
[-C--:B0-----:R-:W-:Y:S01]  /*4ed0*/  IADD3 R52, P1, PT, R168, R223.reuse, RZ ;  /* 0x000000dfa8347210 */ /* 0x081fe20007f3e0ff */
[--C-:B------:R-:W-:Y:S01]  /*4ee0*/  IMAD.X R49, R137, 0x1, R206.reuse, P2 ;  /* 0x0000000189317824 */ /* 0x100fe200010e06ce */
[----:B------:R-:W-:Y:S02]  /*4ef0*/  PRMT R243, RZ, 0x7610, R243 ;  /* 0x00007610fff37816 */ /* 0x000fe400000000f3 */
[-C--:B------:R-:W-:Y:S01]  /*4f00*/  IADD3 R50, P2, PT, R160, R223.reuse, RZ ;  /* 0x000000dfa0327210 */ /* 0x080fe20007f5e0ff */
[--C-:B------:R-:W-:Y:S01]  /*4f10*/  IMAD.X R53, R157, 0x1, R206.reuse, P1 ;  /* 0x000000019d357824 */ /* 0x100fe200008e06ce */
[----:B------:R-:W-:Y:S01]  /*4f20*/  PRMT R239, RZ, 0x7610, R239 ;  /* 0x00007610ffef7816 */ /* 0x000fe200000000ef */
[----:B------:R0:W2:Y:S01]  /*4f30*/  @!P0 LDG.E.U16 R247, desc[UR10][R48.64] ;  /* 0x0000000a30f78981 */ /* 0x0000a2000c1e1500 */
[----:B-1----:R-:W-:Y:S01]  /*4f40*/  IADD3 R40, P1, PT, R176, R223, RZ ;  /* 0x000000dfb0287210 */ /* 0x002fe20007f3e0ff */
[----:B------:R-:W-:-:S02]  /*4f50*/  IMAD.X R51, R149, 0x1, R206, P2 ;  /* 0x0000000195337824 */ /* 0x000fc400010e06ce */
[----:B------:R1:W2:Y:S02]  /*4f60*/  @!P0 LDG.E.U16 R243, desc[UR10][R54.64] ;  /* 0x0000000a36f38981 */ /* 0x0002a4000c1e1500 */
[--C-:B------:R-:W-:Y:S01]  /*4f70*/  IMAD.X R41, R165, 0x1, R206.reuse, P1 ;  /* 0x00000001a5297824 */ /* 0x100fe200008e06ce */
[----:B------:R-:W-:Y:S01]  /*4f80*/  PRMT R241, RZ, 0x7610, R241 ;  /* 0x00007610fff17816 */ /* 0x000fe200000000f1 */
[----:B------:R1:W2:Y:S01]  /*4f90*/  @!P0 LDG.E.U16 R239, desc[UR10][R42.64] ;  /* 0x0000000a2aef8981 */ /* 0x0002a2000c1e1500 */
[-C--:B0-----:R-:W-:Y:S02]  /*4fa0*/  IADD3 R48, P2, PT, R172, R223.reuse, RZ ;  /* 0x000000dfac307210 */ /* 0x081fe40007f5e0ff */
[----:B------:R-:W-:Y:S02]  /*4fb0*/  PRMT R235, RZ, 0x7610, R235 ;  /* 0x00007610ffeb7816 */ /* 0x000fe400000000eb */
[----:B------:R0:W2:Y:S01]  /*4fc0*/  @!P0 LDG.E.U16 R241, desc[UR10][R50.64] ;  /* 0x0000000a32f18981 */ /* 0x0000a2000c1e1500 */
[----:B-1----:R-:W-:Y:S01]  /*4fd0*/  IADD3 R54, P1, PT, R180, R223, RZ ;  /* 0x000000dfb4367210 */ /* 0x002fe20007f3e0ff */
[----:B------:R-:W-:-:S03]  /*4fe0*/  IMAD.X R49, R161, 0x1, R206, P2 ;  /* 0x00000001a1317824 */ /* 0x000fc600010e06ce */
[----:B------:R-:W-:Y:S02]  /*4ff0*/  IADD3.X R55, PT, PT, R169, R206, RZ, P1, !PT ;  /* 0x000000cea9377210 */ /* 0x000fe40000ffe4ff */
[-C--:B------:R-:W-:Y:S01]  /*5000*/  IADD3 R42, P1, PT, R188, R223.reuse, RZ ;  /* 0x000000dfbc2a7210 */ /* 0x080fe20007f3e0ff */
[----:B------:R1:W2:Y:S01]  /*5010*/  @!P0 LDG.E.U16 R235, desc[UR10][R48.64] ;  /* 0x0000000a30eb8981 */ /* 0x0002a2000c1e1500 */
[----:B------:R-:W-:Y:S02]  /*5020*/  PRMT R237, RZ, 0x7610, R237 ;  /* 0x00007610ffed7816 */ /* 0x000fe400000000ed */
[----:B------:R-:W-:Y:S01]  /*5030*/  PRMT R231, RZ, 0x7610, R231 ;  /* 0x00007610ffe77816 */ /* 0x000fe200000000e7 */
[----:B------:R-:W-:Y:S01]  /*5040*/  IMAD.X R43, R177, 0x1, R206, P1 ;  /* 0x00000001b12b7824 */ /* 0x000fe200008e06ce */
[-C--:B0-----:R-:W-:Y:S02]  /*5050*/  IADD3 R50, P2, PT, R184, R223.reuse, RZ ;  /* 0x000000dfb8327210 */ /* 0x081fe40007f5e0ff */
[----:B------:R0:W2:Y:S01]  /*5060*/  @!P0 LDG.E.U16 R237, desc[UR10][R52.64] ;  /* 0x0000000a34ed8981 */ /* 0x0000a2000c1e1500 */
[----:B-1----:R-:W-:-:S02]  /*5070*/  IADD3 R48, P1, PT, R196, R223, RZ ;  /* 0x000000dfc4307210 */ /* 0x002fc40007f3e0ff */
[--C-:B------:R-:W-:Y:S01]  /*5080*/  IMAD.X R51, R173, 0x1, R206.reuse, P2 ;  /* 0x00000001ad337824 */ /* 0x100fe200010e06ce */
[----:B------:R-:W-:Y:S01]  /*5090*/  PRMT R233, RZ, 0x7610, R233 ;  /* 0x00007610ffe97816 */ /* 0x000fe200000000e9 */
[----:B------:R1:W2:Y:S01]  /*50a0*/  @!P0 LDG.E.U16 R231, desc[UR10][R54.64] ;  /* 0x0000000a36e78981 */ /* 0x0002a2000c1e1500 */
[----:B------:R-:W-:Y:S01]  /*50b0*/  PRMT R229, RZ, 0x7610, R229 ;  /* 0x00007610ffe57816 */ /* 0x000fe200000000e5 */
[----:B------:R-:W-:Y:S01]  /*50c0*/  IMAD.X R49, R185, 0x1, R206, P1 ;  /* 0x00000001b9317824 */ /* 0x000fe200008e06ce */
[----:B0-----:R-:W-:Y:S02]  /*50d0*/  IADD3 R52, P2, PT, R192, R223, RZ ;  /* 0x000000dfc0347210 */ /* 0x001fe40007f5e0ff */
[----:B------:R0:W2:Y:S01]  /*50e0*/  @!P0 LDG.E.U16 R233, desc[UR10][R40.64] ;  /* 0x0000000a28e98981 */ /* 0x0000a2000c1e1500 */
[----:B------:R-:W-:-:S03]  /*50f0*/  PRMT R227, RZ, 0x7610, R227 ;  /* 0x00007610ffe37816 */ /* 0x000fc600000000e3 */
[----:B------:R0:W2:Y:S01]  /*5100*/  @!P0 LDG.E.U16 R229, desc[UR10][R42.64] ;  /* 0x0000000a2ae58981 */ /* 0x0000a2000c1e1500 */
[----:B-1----:R-:W-:Y:S01]  /*5110*/  IADD3 R54, P1, PT, R4, R223, RZ ;  /* 0x000000df04367210 */ /* 0x002fe20007f3e0ff */
[----:B------:R-:W-:-:S04]  /*5120*/  IMAD.X R53, R181, 0x1, R206, P2 ;  /* 0x00000001b5357824 */ /* 0x000fc800010e06ce */
[--C-:B------:R-:W-:Y:S01]  /*5130*/  IMAD.X R55, R197, 0x1, R206.reuse, P1 ;  /* 0x00000001c5377824 */ /* 0x100fe200008e06ce */
[-C--:B0-----:R-:W-:Y:S01]  /*5140*/  IADD3 R40, P2, PT, R8, R223.reuse, RZ ;  /* 0x000000df08287210 */ /* 0x081fe20007f5e0ff */
[----:B------:R0:W2:Y:S01]  /*5150*/  @!P0 LDG.E.U16 R227, desc[UR10][R52.64] ;  /* 0x0000000a34e38981 */ /* 0x0000a2000c1e1500 */
[-C--:B------:R-:W-:Y:S02]  /*5160*/  IADD3 R42, P1, PT, R12, R223.reuse, RZ ;  /* 0x000000df0c2a7210 */ /* 0x080fe40007f3e0ff */
[----:B------:R-:W-:Y:S01]  /*5170*/  PRMT R81, RZ, 0x7610, R81 ;  /* 0x00007610ff517816 */ /* 0x000fe20000000051 */
[--C-:B------:R-:W-:Y:S02]  /*5180*/  IMAD.X R41, R201, 0x1, R206.reuse, P2 ;  /* 0x00000001c9297824 */ /* 0x100fe400010e06ce */
[----:B------:R-:W-:Y:S01]  /*5190*/  IMAD.X R43, R3, 0x1, R206, P1 ;  /* 0x00000001032b7824 */ /* 0x000fe200008e06ce */
[----:B0-----:R-:W-:Y:S02]  /*51a0*/  IADD3 R52, P1, PT, R16, R223, RZ ;  /* 0x000000df10347210 */ /* 0x001fe40007f3e0ff */
[----:B------:R0:W2:Y:S01]  /*51b0*/  @!P0 LDG.E.U16 R81, desc[UR10][R40.64] ;  /* 0x0000000a28518981 */ /* 0x0000a2000c1e1500 */
[----:B------:R-:W-:-:S02]  /*51c0*/  PRMT R79, RZ, 0x7610, R79 ;  /* 0x00007610ff4f7816 */ /* 0x000fc4000000004f */
[----:B------:R-:W-:Y:S02]  /*51d0*/  IADD3.X R53, PT, PT, R7, R206, RZ, P1, !PT ;  /* 0x000000ce07357210 */ /* 0x000fe40000ffe4ff */
[----:B------:R-:W-:Y:S02]  /*51e0*/  PRMT R47, RZ, 0x7610, R47 ;  /* 0x00007610ff2f7816 */ /* 0x000fe4000000002f */
[----:B------:R1:W3:Y:S01]  /*51f0*/  @!P0 LDG.E.U16 R79, desc[UR10][R54.64] ;  /* 0x0000000a364f8981 */ /* 0x0002e2000c1e1500 */
[----:B0-----:R-:W-:-:S03]  /*5200*/  IADD3 R40, P1, PT, R24, R223, RZ ;  /* 0x000000df18287210 */ /* 0x001fc60007f3e0ff */
[----:B------:R0:W3:Y:S01]  /*5210*/  @!P0 LDG.E.U16 R47, desc[UR10][R50.64] ;  /* 0x0000000a322f8981 */ /* 0x0000e2000c1e1500 */
[----:B------:R-:W-:Y:S02]  /*5220*/  PRMT R77, RZ, 0x7610, R77 ;  /* 0x00007610ff4d7816 */ /* 0x000fe4000000004d */
[----:B------:R-:W-:Y:S01]  /*5230*/  PRMT R83, RZ, 0x7610, R83 ;  /* 0x00007610ff537816 */ /* 0x000fe20000000053 */
[--C-:B------:R-:W-:Y:S01]  /*5240*/  IMAD.X R41, R15, 0x1, R206.reuse, P1 ;  /* 0x000000010f297824 */ /* 0x100fe200008e06ce */
[-C--:B-1----:R-:W-:Y:S02]  /*5250*/  IADD3 R54, P1, PT, R28, R223.reuse, RZ ;  /* 0x000000df1c367210 */ /* 0x082fe40007f3e0ff */
[----:B------:R1:W4:Y:S01]  /*5260*/  @!P0 LDG.E.U16 R77, desc[UR10][R42.64] ;  /* 0x0000000a2a4d8981 */ /* 0x000322000c1e1500 */
[-C--:B0-----:R-:W-:Y:S02]  /*5270*/  IADD3 R50, P2, PT, R0, R223.reuse, RZ ;  /* 0x000000df00327210 */ /* 0x081fe40007f5e0ff */
[----:B------:R-:W-:Y:S01]  /*5280*/  IMAD.X R55, R19, 0x1, R206, P1 ;  /* 0x0000000113377824 */ /* 0x000fe200008e06ce */
[----:B------:R-:W-:Y:S01]  /*5290*/  PRMT R74, RZ, 0x7610, R74 ;  /* 0x00007610ff4a7816 */ /* 0x000fe2000000004a */
[----:B------:R0:W4:Y:S01]  /*52a0*/  @!P0 LDG.E.U16 R83, desc[UR10][R48.64] ;  /* 0x0000000a30538981 */ /* 0x000122000c1e1500 */
[----:B------:R-:W-:Y:S01]  /*52b0*/  IMAD.X R51, R193, 0x1, R206, P2 ;  /* 0x00000001c1337824 */ /* 0x000fe200010e06ce */
[----:B-1----:R-:W-:-:S03]  /*52c0*/  IADD3 R42, P1, PT, R36, R223, RZ ;  /* 0x000000df242a7210 */ /* 0x002fc60007f3e0ff */
[----:B------:R1:W4:Y:S01]  /*52d0*/  @!P0 LDG.E.U16 R74, desc[UR10][R40.64] ;  /* 0x0000000a284a8981 */ /* 0x000322000c1e1500 */
[----:B------:R-:W-:Y:S02]  /*52e0*/  PRMT R78, RZ, 0x7610, R78 ;  /* 0x00007610ff4e7816 */ /* 0x000fe4000000004e */
[-C--:B0-----:R-:W-:Y:S01]  /*52f0*/  IADD3 R48, P2, PT, R20, R223.reuse, RZ ;  /* 0x000000df14307210 */ /* 0x081fe20007f5e0ff */
[--C-:B------:R-:W-:Y:S01]  /*5300*/  IMAD.X R43, R27, 0x1, R206.reuse, P1 ;  /* 0x000000011b2b7824 */ /* 0x100fe200008e06ce */
[----:B------:R-:W-:Y:S02]  /*5310*/  PRMT R75, RZ, 0x7610, R75 ;  /* 0x00007610ff4b7816 */ /* 0x000fe4000000004b */
[----:B------:R0:W5:Y:S01]  /*5320*/  @!P0 LDG.E.U16 R78, desc[UR10][R50.64] ;  /* 0x0000000a324e8981 */ /* 0x000162000c1e1500 */
[----:B------:R-:W-:Y:S01]  /*5330*/  IMAD.X R49, R11, 0x1, R206, P2 ;  /* 0x000000010b317824 */ /* 0x000fe200010e06ce */
[----:B-1----:R-:W-:Y:S02]  /*5340*/  IADD3 R40, P1, PT, R112, R223, RZ ;  /* 0x000000df70287210 */ /* 0x002fe40007f3e0ff */
[----:B------:R-:W-:-:S02]  /*5350*/  PRMT R71, RZ, 0x7610, R71 ;  /* 0x00007610ff477816 */ /* 0x000fc40000000047 */
[----:B------:R1:W5:Y:S01]  /*5360*/  @!P0 LDG.E.U16 R75, desc[UR10][R48.64] ;  /* 0x0000000a304b8981 */ /* 0x000362000c1e1500 */
[----:B------:R-:W-:Y:S01]  /*5370*/  IMAD.X R41, R31, 0x1, R206, P1 ;  /* 0x000000011f297824 */ /* 0x000fe200008e06ce */
[-C--:B0-----:R-:W-:Y:S02]  /*5380*/  IADD3 R50, P2, PT, R32, R223.reuse, RZ ;  /* 0x000000df20327210 */ /* 0x081fe40007f5e0ff */
[----:B------:R0:W5:Y:S01]  /*5390*/  @!P0 LDG.E.U16 R71, desc[UR10][R42.64] ;  /* 0x0000000a2a478981 */ /* 0x000162000c1e1500 */
[----:B------:R-:W-:Y:S02]  /*53a0*/  PRMT R72, RZ, 0x7610, R72 ;  /* 0x00007610ff487816 */ /* 0x000fe40000000048 */
[----:B-1----:R-:W-:Y:S01]  /*53b0*/  IADD3 R48, P1, PT, R120, R223, RZ ;  /* 0x000000df78307210 */ /* 0x002fe20007f3e0ff */
[----:B------:R-:W-:-:S04]  /*53c0*/  IMAD.X R51, R23, 0x1, R206, P2 ;  /* 0x0000000117337824 */ /* 0x000fc800010e06ce */
[----:B------:R-:W-:Y:S01]  /*53d0*/  IMAD.X R49, R39, 0x1, R206, P1 ;  /* 0x0000000127317824 */ /* 0x000fe200008e06ce */
[-C--:B0-----:R-:W-:Y:S01]  /*53e0*/  IADD3 R42, P1, PT, R124, R223.reuse, RZ ;  /* 0x000000df7c2a7210 */ /* 0x081fe20007f3e0ff */
[----:B------:R0:W5:Y:S01]  /*53f0*/  @!P0 LDG.E.U16 R72, desc[UR10][R50.64] ;  /* 0x0000000a32488981 */ /* 0x000162000c1e1500 */
[----:B------:R-:W-:Y:S02]  /*5400*/  PRMT R70, RZ, 0x7610, R70 ;  /* 0x00007610ff467816 */ /* 0x000fe40000000046 */
[----:B------:R-:W-:Y:S02]  /*5410*/  IADD3.X R43, PT, PT, R115, R206, RZ, P1, !PT ;  /* 0x000000ce732b7210 */ /* 0x000fe40000ffe4ff */
[----:B------:R-:W-:Y:S02]  /*5420*/  PRMT R68, RZ, 0x7610, R68 ;  /* 0x00007610ff447816 */ /* 0x000fe40000000044 */
[----:B------:R1:W5:Y:S01]  /*5430*/  @!P0 LDG.E.U16 R70, desc[UR10][R40.64] ;  /* 0x0000000a28468981 */ /* 0x000362000c1e1500 */
[----:B0-----:R-:W-:-:S03]  /*5440*/  IADD3 R50, P1, PT, R128, R223, RZ ;  /* 0x000000df80327210 */ /* 0x001fc60007f3e0ff */
[----:B------:R0:W5:Y:S02]  /*5450*/  @!P0 LDG.E.U16 R68, desc[UR10][R48.64] ;  /* 0x0000000a30448981 */ /* 0x000164000c1e1500 */
[----:B------:R-:W-:Y:S01]  /*5460*/  IMAD.X R51, R119, 0x1, R206, P1 ;  /* 0x0000000177337824 */ /* 0x000fe200008e06ce */
[----:B-1----:R-:W-:Y:S02]  /*5470*/  IADD3 R40, P1, PT, R132, R223, RZ ;  /* 0x000000df84287210 */ /* 0x002fe40007f3e0ff */
[----:B------:R-:W-:-:S03]  /*5480*/  PRMT R67, RZ, 0x7610, R67 ;  /* 0x00007610ff437816 */ /* 0x000fc60000000043 */
[----:B------:R-:W-:Y:S01]  /*5490*/  IMAD.X R41, R123, 0x1, R206, P1 ;  /* 0x000000017b297824 */ /* 0x000fe200008e06ce */
[----:B0-----:R-:W-:Y:S02]  /*54a0*/  IADD3 R48, P1, PT, R136, R223, RZ ;  /* 0x000000df88307210 */ /* 0x001fe40007f3e0ff */
[----:B------:R0:W5:Y:S01]  /*54b0*/  @!P0 LDG.E.U16 R67, desc[UR10][R42.64] ;  /* 0x0000000a2a438981 */ /* 0x000162000c1e1500 */
[----:B------:R-:W-:Y:S02]  /*54c0*/  PRMT R66, RZ, 0x7610, R66 ;  /* 0x00007610ff427816 */ /* 0x000fe40000000042 */
[----:B------:R-:W-:Y:S01]  /*54d0*/  IMAD.X R49, R127, 0x1, R206, P1 ;  /* 0x000000017f317824 */ /* 0x000fe200008e06ce */
[----:B------:R-:W-:-:S03]  /*54e0*/  PRMT R65, RZ, 0x7610, R65 ;  /* 0x00007610ff417816 */ /* 0x000fc60000000041 */
[----:B------:R1:W5:Y:S01]  /*54f0*/  @!P0 LDG.E.U16 R66, desc[UR10][R50.64] ;  /* 0x0000000a32428981 */ /* 0x000362000c1e1500 */
[----:B0-----:R-:W-:-:S03]  /*5500*/  IADD3 R42, P1, PT, R140, R223, RZ ;  /* 0x000000df8c2a7210 */ /* 0x001fc60007f3e0ff */
[----:B------:R0:W5:Y:S02]  /*5510*/  @!P0 LDG.E.U16 R65, desc[UR10][R40.64] ;  /* 0x0000000a28418981 */ /* 0x000164000c1e1500 */
[----:B------:R-:W-:Y:S01]  /*5520*/  IMAD.X R43, R131, 0x1, R206, P1 ;  /* 0x00000001832b7824 */ /* 0x000fe200008e06ce */
[----:B-1----:R-:W-:Y:S02]  /*5530*/  IADD3 R50, P1, PT, R144, R223, RZ ;  /* 0x000000df90327210 */ /* 0x002fe40007f3e0ff */
[----:B------:R-:W-:-:S03]  /*5540*/  PRMT R64, RZ, 0x7610, R64 ;  /* 0x00007610ff407816 */ /* 0x000fc60000000040 */
[--C-:B------:R-:W-:Y:S01]  /*5550*/  IMAD.X R51, R135, 0x1, R206.reuse, P1 ;  /* 0x0000000187337824 */ /* 0x100fe200008e06ce */
        /* <DEDUP_REMOVED lines=11> */
[----:B------:R-:W-:Y:S01]  /*5610*/  IMAD.X R43, R145, 0x1, R206, P1 ;  /* 0x00000001912b7824 */ /* 0x000fe200008e06ce */
[-C--:B0-----:R-:W-:Y:S02]  /*5620*/  IADD3 R50, P1, PT, R162, R223.reuse, RZ ;  /* 0x000000dfa2327210 */ /* 0x081fe40007f3e0ff */
[----:B------:R-:W-:Y:S01]  /*5630*/  PRMT R73, RZ, 0x7610, R73 ;  /* 0x00007610ff497816 */ /* 0x000fe20000000049 */
[----:B------:R0:W5:Y:S01]  /*5640*/  @!P0 LDG.E.U16 R61, desc[UR10][R40.64] ;  /* 0x0000000a283d8981 */ /* 0x000162000c1e1500 */
[----:B------:R-:W-:Y:S02]  /*5650*/  PRMT R60, RZ, 0x7610, R60 ;  /* 0x00007610ff3c7816 */ /* 0x000fe4000000003c */
[----:B------:R-:W-:Y:S02]  /*5660*/  IADD3.X R51, PT, PT, R151, R206, RZ, P1, !PT ;  /* 0x000000ce97337210 */ /* 0x000fe40000ffe4ff */
[----:B------:R-:W-:Y:S01]  /*5670*/  PRMT R76, RZ, 0x7610, R76 ;  /* 0x00007610ff4c7816 */ /* 0x000fe2000000004c */
[----:B------:R1:W5:Y:S01]  /*5680*/  @!P0 LDG.E.U16 R73, desc[UR10][R54.64] ;  /* 0x0000000a36498981 */ /* 0x000362000c1e1500 */
[----:B0-----:R-:W-:-:S03]  /*5690*/  IADD3 R40, P1, PT, R166, R223, RZ ;  /* 0x000000dfa6287210 */ /* 0x001fc60007f3e0ff */
[----:B------:R0:W5:Y:S02]  /*56a0*/  @!P0 LDG.E.U16 R60, desc[UR10][R48.64] ;  /* 0x0000000a303c8981 */ /* 0x000164000c1e1500 */
[----:B------:R-:W-:Y:S01]  /*56b0*/  IMAD.X R41, R155, 0x1, R206, P1 ;  /* 0x000000019b297824 */ /* 0x000fe200008e06ce */
[----:B-1----:R-:W-:Y:S01]  /*56c0*/  PRMT R55, RZ, 0x7610, R55 ;  /* 0x00007610ff377816 */ /* 0x002fe20000000037 */
[----:B------:R1:W5:Y:S01]  /*56d0*/  @!P0 LDG.E.U16 R76, desc[UR10][R52.64] ;  /* 0x0000000a344c8981 */ /* 0x000362000c1e1500 */
[----:B------:R-:W-:Y:S02]  /*56e0*/  PRMT R54, RZ, 0x7610, R54 ;  /* 0x00007610ff367816 */ /* 0x000fe40000000036 */
[-C--:B0-----:R-:W-:Y:S02]  /*56f0*/  IADD3 R48, P1, PT, R170, R223.reuse, RZ ;  /* 0x000000dfaa307210 */ /* 0x081fe40007f3e0ff */
[----:B------:R0:W5:Y:S03]  /*5700*/  @!P0 LDG.E.U16 R55, desc[UR10][R42.64] ;  /* 0x0000000a2a378981 */ /* 0x000166000c1e1500 */
[----:B------:R-:W-:Y:S01]  /*5710*/  IMAD.X R49, R159, 0x1, R206, P1 ;  /* 0x000000019f317824 */ /* 0x000fe200008e06ce */
[----:B-1----:R-:W-:Y:S01]  /*5720*/  IADD3 R52, P2, PT, R116, R223, RZ ;  /* 0x000000df74347210 */ /* 0x002fe20007f5e0ff */
[----:B------:R1:W5:Y:S01]  /*5730*/  @!P0 LDG.E.U16 R54, desc[UR10][R50.64] ;  /* 0x0000000a32368981 */ /* 0x000362000c1e1500 */
[----:B------:R-:W-:-:S02]  /*5740*/  PRMT R69, RZ, 0x7610, R69 ;  /* 0x00007610ff457816 */ /* 0x000fc40000000045 */
[----:B0-----:R-:W-:Y:S01]  /*5750*/  IADD3 R42, P1, PT, R174, R223, RZ ;  /* 0x000000dfae2a7210 */ /* 0x001fe20007f3e0ff */
[----:B------:R-:W-:-:S04]  /*5760*/  IMAD.X R53, R35, 0x1, R206, P2 ;  /* 0x0000000123357824 */ /* 0x000fc800010e06ce */
[----:B------:R-:W-:Y:S01]  /*5770*/  IMAD.X R43, R163, 0x1, R206, P1 ;  /* 0x00000001a32b7824 */ /* 0x000fe200008e06ce */
[----:B-1----:R-:W-:Y:S01]  /*5780*/  PRMT R51, RZ, 0x7610, R51 ;  /* 0x00007610ff337816 */ /* 0x002fe20000000033 */
[----:B------:R0:W5:Y:S05]  /*5790*/  @!P0 LDG.E.U16 R69, desc[UR10][R52.64] ;  /* 0x0000000a34458981 */ /* 0x00016a000c1e1500 */
[----:B------:R1:W5:Y:S01]  /*57a0*/  @!P0 LDG.E.U16 R51, desc[UR10][R42.64] ;  /* 0x0000000a2a338981 */ /* 0x000362000c1e1500 */
[----:B0-----:R-:W-:Y:S02]  /*57b0*/  PRMT R53, RZ, 0x7610, R53 ;  /* 0x00007610ff357816 */ /* 0x001fe40000000035 */
[----:B------:R-:W-:-:S02]  /*57c0*/  PRMT R52, RZ, 0x7610, R52 ;  /* 0x00007610ff347816 */ /* 0x000fc40000000034 */
[-C--:B-1----:R-:W-:Y:S02]  /*57d0*/  IADD3 R42, P1, PT, R178, R223.reuse, RZ ;  /* 0x000000dfb22a7210 */ /* 0x082fe40007f3e0ff */
[----:B------:R0:W5:Y:S03]  /*57e0*/  @!P0 LDG.E.U16 R53, desc[UR10][R40.64] ;  /* 0x0000000a28358981 */ /* 0x000166000c1e1500 */
[----:B------:R-:W-:Y:S01]  /*57f0*/  IMAD.X R43, R167, 0x1, R206, P1 ;  /* 0x00000001a72b7824 */ /* 0x000fe200008e06ce */
[----:B------:R1:W5:Y:S01]  /*5800*/  @!P0 LDG.E.U16 R52, desc[UR10][R48.64] ;  /* 0x0000000a30348981 */ /* 0x000362000c1e1500 */
[----:B0-----:R-:W-:Y:S02]  /*5810*/  IADD3 R40, P1, PT, R182, R223, RZ ;  /* 0x000000dfb6287210 */ /* 0x001fe40007f3e0ff */
[----:B-1----:R-:W-:-:S03]  /*5820*/  PRMT R49, RZ, 0x7610, R49 ;  /* 0x00007610ff317816 */ /* 0x002fc60000000031 */
[----:B------:R-:W-:Y:S01]  /*5830*/  IMAD.X R41, R171, 0x1, R206, P1 ;  /* 0x00000001ab297824 */ /* 0x000fe200008e06ce */
[----:B------:R-:W-:-:S04]  /*5840*/  PRMT R50, RZ, 0x7610, R50 ;  /* 0x00007610ff327816 */ /* 0x000fc80000000032 */
[----:B------:R0:W5:Y:S01]  /*5850*/  @!P0 LDG.E.U16 R49, desc[UR10][R40.64] ;  /* 0x0000000a28318981 */ /* 0x000162000c1e1500 */
[----:B------:R-:W-:-:S03]  /*5860*/  PRMT R48, RZ, 0x7610, R48 ;  /* 0x00007610ff307816 */ /* 0x000fc60000000030 */
[----:B------:R1:W5:Y:S01]  /*5870*/  @!P0 LDG.E.U16 R50, desc[UR10][R42.64] ;  /* 0x0000000a2a328981 */ /* 0x000362000c1e1500 */
[----:B0-----:R-:W-:-:S05]  /*5880*/  IADD3 R40, P1, PT, R186, R223, RZ ;  /* 0x000000dfba287210 */ /* 0x001fca0007f3e0ff */
[----:B------:R-:W-:Y:S01]  /*5890*/  IMAD.X R41, R175, 0x1, R206, P1 ;  /* 0x00000001af297824 */ /* 0x000fe200008e06ce */
[----:B-1----:R-:W-:Y:S01]  /*58a0*/  IADD3 R42, P1, PT, R190, R223, RZ ;  /* 0x000000dfbe2a7210 */ /* 0x002fe20007f3e0ff */
[----:B------:R-:W-:-:S03]  /*58b0*/  IMAD.SHL.U32 R214, R46, 0x2, RZ ;  /* 0x000000022ed67824 */ /* 0x000fc600078e00ff */
[----:B------:R0:W5:Y:S01]  /*58c0*/  @!P0 LDG.E.U16 R48, desc[UR10][R40.64] ;  /* 0x0000000a28308981 */ /* 0x000162000c1e1500 */
[----:B------:R-:W-:Y:S01]  /*58d0*/  IMAD.X R43, R179, 0x1, R206, P1 ;  /* 0x00000001b32b7824 */ /* 0x000fe200008e06ce */
[----:B------:R-:W-:Y:S02]  /*58e0*/  SHF.R.S32.HI R248, RZ, 0x6, R46 ;  /* 0x00000006fff87819 */ /* 0x000fe4000001142e */
[----:B------:R-:W-:Y:S02]  /*58f0*/  PRMT R44, RZ, 0x7610, R44 ;  /* 0x00007610ff2c7816 */ /* 0x000fe4000000002c */
[----:B------:R-:W-:Y:S02]  /*5900*/  PRMT R46, RZ, 0x7610, R46 ;  /* 0x00007610ff2e7816 */ /* 0x000fe4000000002e */
[----:B0-----:R-:W-:Y:S02]  /*5910*/  IADD3 R40, P1, PT, R194, R223, RZ ;  /* 0x000000dfc2287210 */ /* 0x001fe40007f3e0ff */
[----:B------:R0:W5:Y:S02]  /*5920*/  @!P0 LDG.E.U16 R44, desc[UR10][R42.64] ;  /* 0x0000000a2a2c8981 */ /* 0x000164000c1e1500 */
[----:B------:R-:W-:-:S05]  /*5930*/  IADD3.X R41, PT, PT, R183, R206, RZ, P1, !PT ;  /* 0x000000ceb7297210 */ /* 0x000fca0000ffe4ff */
[----:B------:R1:W5:Y:S01]  /*5940*/  @!P0 LDG.E.U16 R46, desc[UR10][R40.64] ;  /* 0x0000000a282e8981 */ /* 0x000362000c1e1500 */
[----:B------:R-:W-:-:S04]  /*5950*/  SGXT R248, R248, 0x1 ;  /* 0x00000001f8f8781a */ /* 0x000fc80000000200 */
[----:B------:R-:W-:-:S04]  /*5960*/  LOP3.LUT R248, R248, 0x90, RZ, 0xc0, !PT ;  /* 0x00000090f8f87812 */ /* 0x000fc800078ec0ff */
[----:B------:R-:W-:Y:S02]  /*5970*/  LOP3.LUT R214, R248, 0x7e, R214, 0x78, !PT ;  /* 0x0000007ef8d67812 */ /* 0x000fe400078e78d6 */
[----:B------:R-:W0:Y:S01]  /*5980*/  S2R R248, SR_TID.X ;  /* 0x0000000000f87919 */ /* 0x000e220000002100 */
[----:B------:R-:W1:Y:S08]  /*5990*/  S2UR UR6, SR_CgaCtaId ;  /* 0x00000000000679c3 */ /* 0x000e700000008800 */
[----:B------:R-:W2:Y:S01]  /*59a0*/  S2UR UR7, SR_CgaCtaId ;  /* 0x00000000000779c3 */ /* 0x000ea20000008800 */
[----:B------:R-:W-:-:S02]  /*59b0*/  UMOV UR4, 0x400 ;  /* 0x0000040000047882 */ /* 0x000fc40000000000 */
[----:B-1----:R-:W-:Y:S01]  /*59c0*/  ULEA UR4, UR6, UR4, 0x18 ;  /* 0x0000000406047291 */ /* 0x002fe2000f8ec0ff */
[----:B0-----:R-:W-:Y:S01]  /*59d0*/  IMAD.SHL.U32 R42, R248, 0x20, RZ ;  /* 0x00000020f82a7824 */ /* 0x001fe200078e00ff */
[----:B------:R-:W-:-:S07]  /*59e0*/  SHF.R.S32.HI R43, RZ, 0x2, R248 ;  /* 0x00000002ff2b7819 */ /* 0x000fce00000114f8 */
[----:B--2---:R0:W-:Y:S01]  /*59f0*/  STS.U16 [R214+UR4+0x4000], R212 ;  /* 0x004000d4d6007988 */ /* 0x0041e20008000404 */
[----:B------:R-:W-:Y:S02]  /*5a00*/  LOP3.LUT R42, R42, 0x60, RZ, 0xc0, !PT ;  /* 0x000000602a2a7812 */ /* 0x000fe400078ec0ff */
[----:B------:R-:W-:Y:S01]  /*5a10*/  SGXT R43, R43, 0x1 ;  /* 0x000000012b2b781a */ /* 0x000fe20000000200 */
[----:B------:R-:W-:Y:S01]  /*5a20*/  IMAD.SHL.U32 R40, R248, 0x10, RZ ;  /* 0x00000010f8287824 */ /* 0x000fe200078e00ff */
[----:B------:R-:W-:Y:S02]  /*5a30*/  UMOV UR6, 0x400 ;  /* 0x0000040000067882 */ /* 0x000fe40000000000 */
[----:B------:R-:W-:Y:S01]  /*5a40*/  LOP3.LUT R43, R42, 0x90, R43, 0xf8, !PT ;  /* 0x000000902a2b7812 */ /* 0x000fe200078ef82b */
[----:B0-----:R-:W-:Y:S01]  /*5a50*/  IMAD.SHL.U32 R212, R248, 0x2, RZ ;  /* 0x00000002f8d47824 */ /* 0x001fe200078e00ff */
[----:B------:R-:W-:Y:S01]  /*5a60*/  ULEA UR6, UR7, UR6, 0x18 ;  /* 0x0000000607067291 */ /* 0x000fe2000f8ec0ff */
[----:B------:R-:W-:-:S03]  /*5a70*/  LOP3.LUT R40, R40, 0x100, RZ, 0xc0, !PT ;  /* 0x0000010028287812 */ /* 0x000fc600078ec0ff */
[----:B------:R-:W-:Y:S01]  /*5a80*/  LOP3.LUT R43, R43, 0x10, R212, 0x78, !PT ;  /* 0x000000102b2b7812 */ /* 0x000fe200078e78d4 */
[----:B---3--:R0:W-:Y:S01]  /*5a90*/  STS.U16 [R214+UR4+0x4100], R80 ;  /* 0x00410050d6007988 */ /* 0x0081e20008000404 */
[C---:B------:R-:W-:Y:S02]  /*5aa0*/  IMAD.SHL.U32 R41, R248.reuse, 0x40, RZ ;  /* 0x00000040f8297824 */ /* 0x040fe400078e00ff */
[----:B0-----:R-:W-:Y:S02]  /*5ab0*/  IADD3 R80, PT, PT, R43, UR6, R40 ;  /* 0x000000062b507c10 */ /* 0x001fe4000fffe028 */
[----:B------:R-:W-:Y:S02]  /*5ac0*/  LOP3.LUT R40, R248, 0x60, RZ, 0xc0, !PT ;  /* 0x00000060f8287812 */ /* 0x000fe400078ec0ff */
[----:B------:R-:W-:-:S03]  /*5ad0*/  LOP3.LUT R41, R41, 0x1c0, RZ, 0xc0, !PT ;  /* 0x000001c029297812 */ /* 0x000fc600078ec0ff */
[----:B------:R-:W-:Y:S01]  /*5ae0*/  IMAD.SHL.U32 R40, R40, 0x10, RZ ;  /* 0x0000001028287824 */ /* 0x000fe200078e00ff */
[----:B----4-:R0:W-:Y:S04]  /*5af0*/  STS.U16 [R214+UR4+0x4200], R252 ;  /* 0x004200fcd6007988 */ /* 0x0101e80008000404 */
[----:B0-----:R-:W-:Y:S01]  /*5b00*/  IADD3 R252, PT, PT, R40, UR6, R41 ;  /* 0x0000000628fc7c10 */ /* 0x001fe2000fffe029 */
[----:B------:R-:W-:Y:S01]  /*5b10*/  IMAD.MOV.U32 R40, RZ, RZ, R196 ;  /* 0x000000ffff287224 */ /* 0x000fe200078e00c4 */
[----:B------:R-:W-:-:S03]  /*5b20*/  MOV R41, R185 ;  /* 0x000000b900297202 */ /* 0x000fc60000000f00 */
[----:B------:R-:W-:-:S04]  /*5b30*/  IMAD.WIDE R40, R208, 0x2, R40 ;  /* 0x00000002d0287825 */ /* 0x000fc800078e0228 */
[----:B------:R-:W-:Y:S02]  /*5b40*/  IMAD.MOV.U32 R196, RZ, RZ, R40 ;  /* 0x000000ffffc47224 */ /* 0x000fe400078e0028 */
[----:B------:R-:W-:Y:S02]  /*5b50*/  IMAD.MOV.U32 R185, RZ, RZ, R41 ;  /* 0x000000ffffb97224 */ /* 0x000fe400078e0029 */
[----:B------:R-:W-:Y:S02]  /*5b60*/  IMAD.MOV.U32 R40, RZ, RZ, R192 ;  /* 0x000000ffff287224 */ /* 0x000fe400078e00c0 */
[----:B------:R-:W-:Y:S02]  /*5b70*/  IMAD.MOV.U32 R41, RZ, RZ, R181 ;  /* 0x000000ffff297224 */ /* 0x000fe400078e00b5 */
        /* <DEDUP_REMOVED lines=10> */
[----:B------:R-:W-:Y:S02]  /*5c20*/  IMAD.MOV.U32 R42, RZ, RZ, R198 ;  /* 0x000000ffff2a7224 */ /* 0x000fe400078e00c6 */
[----:B------:R-:W-:-:S02]  /*5c30*/  IMAD.MOV.U32 R43, RZ, RZ, R187 ;  /* 0x000000ffff2b7224 */ /* 0x000fc400078e00bb */
[----:B------:R-:W-:-:S04]  /*5c40*/  IMAD.WIDE R40, R208, 0x2, R40 ;  /* 0x00000002d0287825 */ /* 0x000fc800078e0228 */
[----:B------:R-:W-:Y:S01]  /*5c50*/  IMAD.WIDE R42, R208, 0x2, R42 ;  /* 0x00000002d02a7825 */ /* 0x000fe200078e022a */
[----:B------:R-:W-:-:S03]  /*5c60*/  MOV R184, R40 ;  /* 0x0000002800b87202 */ /* 0x000fc60000000f00 */
[----:B------:R-:W-:Y:S02]  /*5c70*/  IMAD.MOV.U32 R173, RZ, RZ, R41 ;  /* 0x000000ffffad7224 */ /* 0x000fe400078e0029 */
[----:B------:R-:W-:Y:S02]  /*5c80*/  IMAD.MOV.U32 R40, RZ, RZ, R180 ;  /* 0x000000ffff287224 */ /* 0x000fe400078e00b4 */
[----:B------:R-:W-:Y:S02]  /*5c90*/  IMAD.MOV.U32 R41, RZ, RZ, R169 ;  /* 0x000000ffff297224 */ /* 0x000fe400078e00a9 */
[----:B------:R-:W-:Y:S02]  /*5ca0*/  IMAD.MOV.U32 R198, RZ, RZ, R42 ;  /* 0x000000ffffc67224 */ /* 0x000fe400078e002a */
[----:B------:R-:W-:Y:S02]  /*5cb0*/  IMAD.MOV.U32 R187, RZ, RZ, R43 ;  /* 0x000000ffffbb7224 */ /* 0x000fe400078e002b */
[----:B------:R-:W-:-:S02]  /*5cc0*/  IMAD.MOV.U32 R42, RZ, RZ, R194 ;  /* 0x000000ffff2a7224 */ /* 0x000fc400078e00c2 */
[----:B------:R-:W-:Y:S02]  /*5cd0*/  IMAD.MOV.U32 R43, RZ, RZ, R183 ;  /* 0x000000ffff2b7224 */ /* 0x000fe400078e00b7 */
[----:B------:R-:W-:-:S04]  /*5ce0*/  IMAD.WIDE R40, R208, 0x2, R40 ;  /* 0x00000002d0287825 */ /* 0x000fc800078e0228 */
[----:B------:R-:W-:Y:S01]  /*5cf0*/  IMAD.WIDE R42, R208, 0x2, R42 ;  /* 0x00000002d02a7825 */ /* 0x000fe200078e022a */
[----:B------:R-:W-:-:S03]  /*5d00*/  MOV R169, R41 ;  /* 0x0000002900a97202 */ /* 0x000fc60000000f00 */
[----:B------:R-:W-:Y:S02]  /*5d10*/  IMAD.MOV.U32 R180, RZ, RZ, R40 ;  /* 0x000000ffffb47224 */ /* 0x000fe400078e0028 */
[----:B------:R-:W-:Y:S02]  /*5d20*/  IMAD.MOV.U32 R40, RZ, RZ, R176 ;  /* 0x000000ffff287224 */ /* 0x000fe400078e00b0 */
[----:B------:R-:W-:Y:S01]  /*5d30*/  IMAD.MOV.U32 R41, RZ, RZ, R165 ;  /* 0x000000ffff297224 */ /* 0x000fe200078e00a5 */
[----:B------:R-:W-:Y:S01]  /*5d40*/  MOV R194, R42 ;  /* 0x0000002a00c27202 */ /* 0x000fe20000000f00 */
[----:B------:R-:W-:Y:S02]  /*5d50*/  IMAD.MOV.U32 R183, RZ, RZ, R43 ;  /* 0x000000ffffb77224 */ /* 0x000fe400078e002b */
[----:B------:R-:W-:Y:S02]  /*5d60*/  IMAD.MOV.U32 R42, RZ, RZ, R190 ;  /* 0x000000ffff2a7224 */ /* 0x000fe400078e00be */
[----:B------:R-:W-:-:S02]  /*5d70*/  IMAD.MOV.U32 R43, RZ, RZ, R179 ;  /* 0x000000ffff2b7224 */ /* 0x000fc400078e00b3 */
[----:B------:R-:W-:-:S04]  /*5d80*/  IMAD.WIDE R40, R208, 0x2, R40 ;  /* 0x00000002d0287825 */ /* 0x000fc800078e0228 */
[----:B------:R-:W-:-:S04]  /*5d90*/  IMAD.WIDE R42, R208, 0x2, R42 ;  /* 0x00000002d02a7825 */ /* 0x000fc800078e022a */
[----:B------:R-:W-:Y:S02]  /*5da0*/  IMAD.MOV.U32 R176, RZ, RZ, R40 ;  /* 0x000000ffffb07224 */ /* 0x000fe400078e0028 */
[----:B------:R-:W-:Y:S02]  /*5db0*/  IMAD.MOV.U32 R165, RZ, RZ, R41 ;  /* 0x000000ffffa57224 */ /* 0x000fe400078e0029 */
[----:B------:R-:W-:Y:S02]  /*5dc0*/  IMAD.MOV.U32 R40, RZ, RZ, R172 ;  /* 0x000000ffff287224 */ /* 0x000fe400078e00ac */
[----:B------:R-:W-:Y:S01]  /*5dd0*/  IMAD.MOV.U32 R41, RZ, RZ, R161 ;  /* 0x000000ffff297224 */ /* 0x000fe200078e00a1 */
[----:B------:R-:W-:Y:S01]  /*5de0*/  MOV R179, R43 ;  /* 0x0000002b00b37202 */ /* 0x000fe20000000f00 */
[----:B------:R-:W-:Y:S02]  /*5df0*/  IMAD.MOV.U32 R190, RZ, RZ, R42 ;  /* 0x000000ffffbe7224 */ /* 0x000fe400078e002a */
[----:B------:R-:W-:-:S02]  /*5e00*/  IMAD.MOV.U32 R42, RZ, RZ, R186 ;  /* 0x000000ffff2a7224 */ /* 0x000fc400078e00ba */
[----:B------:R-:W-:Y:S02]  /*5e10*/  IMAD.MOV.U32 R43, RZ, RZ, R175 ;  /* 0x000000ffff2b7224 */ /* 0x000fe400078e00af */
[----:B------:R-:W-:-:S04]  /*5e20*/  IMAD.WIDE R40, R208, 0x2, R40 ;  /* 0x00000002d0287825 */ /* 0x000fc800078e0228 */
[----:B------:R-:W-:-:S04]  /*5e30*/  IMAD.WIDE R42, R208, 0x2, R42 ;  /* 0x00000002d02a7825 */ /* 0x000fc800078e022a */
[----:B------:R-:W-:Y:S02]  /*5e40*/  IMAD.MOV.U32 R172, RZ, RZ, R40 ;  /* 0x000000ffffac7224 */ /* 0x000fe400078e0028 */
[----:B------:R-:W-:Y:S02]  /*5e50*/  IMAD.MOV.U32 R161, RZ, RZ, R41 ;  /* 0x000000ffffa17224 */ /* 0x000fe400078e0029 */
[----:B------:R-:W-:Y:S02]  /*5e60*/  IMAD.MOV.U32 R40, RZ, RZ, R168 ;  /* 0x000000ffff287224 */ /* 0x000fe400078e00a8 */
[----:B------:R-:W-:Y:S02]  /*5e70*/  IMAD.MOV.U32 R41, RZ, RZ, R157 ;  /* 0x000000ffff297224 */ /* 0x000fe400078e009d */
[----:B------:R-:W-:Y:S02]  /*5e80*/  IMAD.MOV.U32 R186, RZ, RZ, R42 ;  /* 0x000000ffffba7224 */ /* 0x000fe400078e002a */
[----:B------:R-:W-:-:S02]  /*5e90*/  IMAD.MOV.U32 R175, RZ, RZ, R43 ;  /* 0x000000ffffaf7224 */ /* 0x000fc400078e002b */
[----:B------:R-:W-:Y:S02]  /*5ea0*/  IMAD.MOV.U32 R42, RZ, RZ, R182 ;  /* 0x000000ffff2a7224 */ /* 0x000fe400078e00b6 */
[----:B------:R-:W-:Y:S02]  /*5eb0*/  IMAD.MOV.U32 R43, RZ, RZ, R171 ;  /* 0x000000ffff2b7224 */ /* 0x000fe400078e00ab */
[----:B------:R-:W-:-:S04]  /*5ec0*/  IMAD.WIDE R40, R208, 0x2, R40 ;  /* 0x00000002d0287825 */ /* 0x000fc800078e0228 */
[----:B------:R-:W-:-:S04]  /*5ed0*/  IMAD.WIDE R42, R208, 0x2, R42 ;  /* 0x00000002d02a7825 */ /* 0x000fc800078e022a */
[----:B------:R-:W-:Y:S01]  /*5ee0*/  IMAD.MOV.U32 R168, RZ, RZ, R40 ;  /* 0x000000ffffa87224 */ /* 0x000fe200078e0028 */
[----:B------:R-:W-:Y:S01]  /*5ef0*/  MOV R40, R164 ;  /* 0x000000a400287202 */ /* 0x000fe20000000f00 */
[----:B------:R-:W-:Y:S02]  /*5f00*/  IMAD.MOV.U32 R157, RZ, RZ, R41 ;  /* 0x000000ffff9d7224 */ /* 0x000fe400078e0029 */
[----:B------:R-:W-:Y:S02]  /*5f10*/  IMAD.MOV.U32 R41, RZ, RZ, R153 ;  /* 0x000000ffff297224 */ /* 0x000fe400078e0099 */
[----:B------:R-:W-:Y:S02]  /*5f20*/  IMAD.MOV.U32 R182, RZ, RZ, R42 ;  /* 0x000000ffffb67224 */ /* 0x000fe400078e002a */
[----:B------:R-:W-:Y:S02]  /*5f30*/  IMAD.MOV.U32 R171, RZ, RZ, R43 ;  /* 0x000000ffffab7224 */ /* 0x000fe400078e002b */
[----:B------:R-:W-:-:S02]  /*5f40*/  IMAD.MOV.U32 R42, RZ, RZ, R178 ;  /* 0x000000ffff2a7224 */ /* 0x000fc400078e00b2 */
[----:B------:R-:W-:Y:S02]  /*5f50*/  IMAD.MOV.U32 R43, RZ, RZ, R167 ;  /* 0x000000ffff2b7224 */ /* 0x000fe400078e00a7 */
[----:B------:R-:W-:-:S04]  /*5f60*/  IMAD.WIDE R40, R208, 0x2, R40 ;  /* 0x00000002d0287825 */ /* 0x000fc800078e0228 */
[----:B------:R-:W-:-:S04]  /*5f70*/  IMAD.WIDE R42, R208, 0x2, R42 ;  /* 0x00000002d02a7825 */ /* 0x000fc800078e022a */
[----:B------:R-:W-:Y:S01]  /*5f80*/  IMAD.MOV.U32 R153, RZ, RZ, R41 ;  /* 0x000000ffff997224 */ /* 0x000fe200078e0029 */
[----:B------:R-:W-:Y:S01]  /*5f90*/  MOV R41, R149 ;  /* 0x0000009500297202 */ /* 0x000fe20000000f00 */
[----:B------:R-:W-:Y:S02]  /*5fa0*/  IMAD.MOV.U32 R164, RZ, RZ, R40 ;  /* 0x000000ffffa47224 */ /* 0x000fe400078e0028 */
[----:B------:R-:W-:Y:S02]  /*5fb0*/  IMAD.MOV.U32 R40, RZ, RZ, R160 ;  /* 0x000000ffff287224 */ /* 0x000fe400078e00a0 */
[----:B------:R-:W-:Y:S01]  /*5fc0*/  IMAD.MOV.U32 R178, RZ, RZ, R42 ;  /* 0x000000ffffb27224 */ /* 0x000fe200078e002a */
[----:B------:R-:W-:Y:S01]  /*5fd0*/  MOV R42, R174 ;  /* 0x000000ae002a7202 */ /* 0x000fe20000000f00 */
[----:B------:R-:W-:Y:S02]  /*5fe0*/  IMAD.MOV.U32 R167, RZ, RZ, R43 ;  /* 0x000000ffffa77224 */ /* 0x000fe400078e002b */
[----:B------:R-:W-:-:S02]  /*5ff0*/  IMAD.MOV.U32 R43, RZ, RZ, R163 ;  /* 0x000000ffff2b7224 */ /* 0x000fc400078e00a3 */
[----:B------:R-:W-:-:S04]  /*6000*/  IMAD.WIDE R40, R208, 0x2, R40 ;  /* 0x00000002d0287825 */ /* 0x000fc800078e0228 */
[----:B------:R-:W-:-:S04]  /*6010*/  IMAD.WIDE R42, R208, 0x2, R42 ;  /* 0x00000002d02a7825 */ /* 0x000fc800078e022a */
[----:B------:R-:W-:Y:S02]  /*6020*/  IMAD.MOV.U32 R160, RZ, RZ, R40 ;  /* 0x000000ffffa07224 */ /* 0x000fe400078e0028 */
[----:B------:R-:W-:Y:S02]  /*6030*/  IMAD.MOV.U32 R149, RZ, RZ, R41 ;  /* 0x000000ffff957224 */ /* 0x000fe400078e0029 */
[----:B------:R-:W-:Y:S02]  /*6040*/  IMAD.MOV.U32 R40, RZ, RZ, R156 ;  /* 0x000000ffff287224 */ /* 0x000fe400078e009c */
[----:B------:R-:W-:Y:S02]  /*6050*/  IMAD.MOV.U32 R41, RZ, RZ, R213 ;  /* 0x000000ffff297224 */ /* 0x000fe400078e00d5 */
[----:B------:R-:W-:Y:S01]  /*6060*/  IMAD.MOV.U32 R163, RZ, RZ, R43 ;  /* 0x000000ffffa37224 */ /* 0x000fe200078e002b */
[----:B------:R-:W-:Y:S01]  /*6070*/  MOV R43, R159 ;  /* 0x0000009f002b7202 */ /* 0x000fe20000000f00 */
[----:B------:R-:W-:-:S02]  /*6080*/  IMAD.MOV.U32 R174, RZ, RZ, R42 ;  /* 0x000000ffffae7224 */ /* 0x000fc400078e002a */
[----:B------:R-:W-:Y:S02]  /*6090*/  IMAD.MOV.U32 R42, RZ, RZ, R170 ;  /* 0x000000ffff2a7224 */ /* 0x000fe400078e00aa */
[----:B------:R-:W-:-:S04]  /*60a0*/  IMAD.WIDE R40, R208, 0x2, R40 ;  /* 0x00000002d0287825 */ /* 0x000fc800078e0228 */
[----:B------:R-:W-:-:S04]  /*60b0*/  IMAD.WIDE R42, R208, 0x2, R42 ;  /* 0x00000002d02a7825 */ /* 0x000fc800078e022a */
[----:B------:R-:W-:Y:S01]  /*60c0*/  IMAD.MOV.U32 R156, RZ, RZ, R40 ;  /* 0x000000ffff9c7224 */ /* 0x000fe200078e0028 */
[----:B------:R-:W-:Y:S01]  /*60d0*/  SHF.R.S32.HI R40, RZ, 0x6, R248 ;  /* 0x00000006ff287819 */ /* 0x000fe200000114f8 */
[----:B------:R-:W-:Y:S02]  /*60e0*/  IMAD.MOV.U32 R170, RZ, RZ, R42 ;  /* 0x000000ffffaa7224 */ /* 0x000fe400078e002a */
[----:B------:R-:W-:Y:S01]  /*60f0*/  IMAD.MOV.U32 R159, RZ, RZ, R43 ;  /* 0x000000ffff9f7224 */ /* 0x000fe200078e002b */
[----:B------:R-:W-:Y:S01]  /*6100*/  SGXT R40, R40, 0x1 ;  /* 0x000000012828781a */ /* 0x000fe20000000200 */
[----:B------:R-:W-:Y:S02]  /*6110*/  IMAD.MOV.U32 R42, RZ, RZ, R166 ;  /* 0x000000ffff2a7224 */ /* 0x000fe400078e00a6 */
[----:B------:R-:W-:Y:S02]  /*6120*/  IMAD.MOV.U32 R43, RZ, RZ, R155 ;  /* 0x000000ffff2b7224 */ /* 0x000fe400078e009b */
[----:B------:R-:W-:Y:S01]  /*6130*/  IMAD.MOV.U32 R213, RZ, RZ, R41 ;  /* 0x000000ffffd57224 */ /* 0x000fe200078e0029 */
[----:B------:R-:W-:Y:S01]  /*6140*/  LOP3.LUT R41, R40, 0x90, RZ, 0xc0, !PT ;  /* 0x0000009028297812 */ /* 0x000fe200078ec0ff */
[----:B------:R-:W-:-:S03]  /*6150*/  IMAD.WIDE R42, R208, 0x2, R42 ;  /* 0x00000002d02a7825 */ /* 0x000fc600078e022a */
[----:B------:R-:W-:Y:S01]  /*6160*/  LOP3.LUT R41, R41, 0x7e, R212, 0x78, !PT ;  /* 0x0000007e29297812 */ /* 0x000fe200078e78d4 */
[----:B------:R-:W-:Y:S02]  /*6170*/  IMAD.MOV.U32 R166, RZ, RZ, R42 ;  /* 0x000000ffffa67224 */ /* 0x000fe400078e002a */
[----:B------:R-:W-:Y:S02]  /*6180*/  IMAD.MOV.U32 R155, RZ, RZ, R43 ;  /* 0x000000ffff9b7224 */ /* 0x000fe400078e002b */
[----:B------:R-:W-:Y:S02]  /*6190*/  IMAD.MOV.U32 R42, RZ, RZ, R162 ;  /* 0x000000ffff2a7224 */ /* 0x000fe400078e00a2 */
[----:B------:R-:W-:Y:S01]  /*61a0*/  IMAD.MOV.U32 R43, RZ, RZ, R151 ;  /* 0x000000ffff2b7224 */ /* 0x000fe200078e0097 */
[----:B------:R0:W-:Y:S01]  /*61b0*/  STS.U16 [R214+UR4], R45 ;  /* 0x0000002dd6007988 */ /* 0x0001e20008000404 */
[----:B------:R-:W-:-:S03]  /*61c0*/  IMAD.WIDE R42, R208, 0x2, R42 ;  /* 0x00000002d02a7825 */ /* 0x000fc600078e022a */
[----:B-----5:R-:W-:Y:S01]  /*61d0*/  STS.U16 [R214+UR4+0x4300], R250 ;  /* 0x004300fad6007988 */ /* 0x020fe20008000404 */
[----:B0-----:R-:W-:-:S03]  /*61e0*/  LOP3.LUT R45, R41, 0x20, RZ, 0x3c, !PT ;  /* 0x00000020292d7812 */ /* 0x001fc600078e3cff */
[----:B------:R-:W-:Y:S01]  /*61f0*/  STS.U16 [R214+UR4+0x200], R246 ;  /* 0x000200f6d6007988 */ /* 0x000fe20008000404 */
[----:B------:R-:W-:Y:S02]  /*6200*/  IMAD.MOV.U32 R162, RZ, RZ, R42 ;  /* 0x000000ffffa27224 */ /* 0x000fe400078e002a */
[----:B------:R-:W-:Y:S01]  /*6210*/  IMAD.MOV.U32 R151, RZ, RZ, R43 ;  /* 0x000000ffff977224 */ /* 0x000fe200078e002b */
[----:B------:R-:W-:Y:S01]  /*6220*/  STS.U16 [R214+UR4+0x400], R244 ;  /* 0x000400f4d6007988 */ /* 0x000fe20008000404 */
[----:B------:R-:W-:-:S03]  /*6230*/  IMAD.MOV.U32 R42, RZ, RZ, R158 ;  /* 0x000000ffff2a7224 */ /* 0x000fc600078e009e */
[----:B------:R-:W-:Y:S01]  /*6240*/  STS.U16 [R214+UR4+0x600], R242 ;  /* 0x000600f2d6007988 */ /* 0x000fe20008000404 */
[----:B------:R-:W-:-:S03]  /*6250*/  IMAD.MOV.U32 R43, RZ, RZ, R145 ;  /* 0x000000ffff2b7224 */ /* 0x000fc600078e0091 */
[----:B------:R-:W-:Y:S04]  /*6260*/  STS.U16 [R214+UR4+0x800], R240 ;  /* 0x000800f0d6007988 */ /* 0x000fe80008000404 */
        /* <DEDUP_REMOVED lines=57> */
[----:B------:R0:W-:Y:S04]  /*6600*/  STS.U16 [R45+UR6+0x3b00], R44 ;  /* 0x003b002c2d007988 */ /* 0x0001e80008000406 */
[----:B------:R1:W-:Y:S01]  /*6610*/  STS.U16 [R45+UR6+0x3d00], R46 ;  /* 0x003d002e2d007988 */ /* 0x0003e20008000406 */
[----:B------:R-:W-:Y:S01]  /*6620*/  BAR.SYNC.DEFER_BLOCKING 0x0 ;  /* 0x0000000000007b1d */ /* 0x000fe20000010000 */
[----:B------:R-:W-:-:S04]  /*6630*/  IMAD.WIDE R42, R208, 0x2, R42 ;  /* 0x00000002d02a7825 */ /* 0x000fc800078e022a */
[----:B------:R-:W-:Y:S02]  /*6640*/  IMAD.MOV.U32 R145, RZ, RZ, R43 ;  /* 0x000000ffff917224 */ /* 0x000fe400078e002b */
[----:B------:R-:W-:-:S05]  /*6650*/  IMAD.SHL.U32 R43, R248, 0x8, RZ ;  /* 0x00000008f82b7824 */ /* 0x000fca00078e00ff */
[----:B------:R-:W-:-:S05]  /*6660*/  LOP3.LUT R43, R43, 0x30, R212, 0x48, !PT ;  /* 0x000000302b2b7812 */ /* 0x000fca00078e48d4 */
[----:B------:R-:W-:Y:S01]  /*6670*/  IMAD.IADD R212, R43, 0x1, R252 ;  /* 0x000000012bd47824 */ /* 0x000fe200078e02fc */
[----:B------:R-:W-:Y:S01]  /*6680*/  MOV R158, R42 ;  /* 0x0000002a009e7202 */ /* 0x000fe20000000f00 */
[----:B------:R-:W-:Y:S04]  /*6690*/  LDSM.16.MT88.4 R60, [R80+0x4000] ;  /* 0x00400000503c783b */ /* 0x000fe80000004200 */
[----:B------:R-:W2:Y:S04]  /*66a0*/  LDSM.16.M88.4 R40, [R212] ;  /* 0x00000000d428783b */ /* 0x000ea80000000200 */
[----:B------:R-:W3:Y:S01]  /*66b0*/  LDSM.16.MT88.4 R80, [R80+0x4200] ;  /* 0x004200005050783b */ /* 0x000ee20000004200 */
[----:B0-----:R-:W-:Y:S01]  /*66c0*/  MOV R44, R144 ;  /* 0x00000090002c7202 */ /* 0x001fe20000000f00 */
[----:B-1----:R-:W-:-:S02]  /*66d0*/  IMAD.MOV.U32 R46, RZ, RZ, R148 ;  /* 0x000000ffff2e7224 */ /* 0x002fc400078e0094 */
[----:B------:R-:W-:Y:S01]  /*66e0*/  IMAD.MOV.U32 R47, RZ, RZ, R137 ;  /* 0x000000ffff2f7224 */ /* 0x000fe200078e0089 */
[----:B------:R-:W-:Y:S01]  /*66f0*/  MOV R55, R141 ;  /* 0x0000008d00377202 */ /* 0x000fe20000000f00 */
[----:B------:R-:W-:Y:S01]  /*6700*/  IMAD.MOV.U32 R45, RZ, RZ, R135 ;  /* 0x000000ffff2d7224 */ /* 0x000fe200078e0087 */
[----:B------:R-:W-:Y:S01]  /*6710*/  MOV R51, R133 ;  /* 0x0000008500337202 */ /* 0x000fe20000000f00 */
[----:B------:R-:W-:Y:S01]  /*6720*/  IMAD.MOV.U32 R48, RZ, RZ, R150 ;  /* 0x000000ffff307224 */ /* 0x000fe200078e0096 */
[----:B------:R-:W-:Y:S01]  /*6730*/  LDSM.16.M88.4 R76, [R212+0x3800] ;  /* 0x00380000d44c783b */ /* 0x000fe20000000200 */
[----:B--2---:R-:W-:Y:S01]  /*6740*/  HMMA.16816.F32 R108, R60, R40, R108 ;  /* 0x000000283c6c723c */ /* 0x004fe2000000186c */
[----:B------:R-:W-:Y:S02]  /*6750*/  IMAD.MOV.U32 R40, RZ, RZ, R130 ;  /* 0x000000ffff287224 */ /* 0x000fe400078e0082 */
[----:B------:R-:W-:Y:S02]  /*6760*/  IMAD.MOV.U32 R41, RZ, RZ, R121 ;  /* 0x000000ffff297224 */ /* 0x000fe400078e0079 */
[----:B------:R-:W-:-:S04]  /*6770*/  IMAD.WIDE R40, R208, 0x2, R40 ;  /* 0x00000002d0287825 */ /* 0x000fc800078e0228 */
[----:B------:R-:W-:Y:S01]  /*6780*/  IMAD.MOV.U32 R121, RZ, RZ, R41 ;  /* 0x000000ffff797224 */ /* 0x000fe200078e0029 */
[----:B------:R-:W-:Y:S01]  /*6790*/  MOV R130, R40 ;  /* 0x0000002800827202 */ /* 0x000fe20000000f00 */
        /* <DEDUP_REMOVED lines=16> */
[----:B------:R-:W-:-:S04]  /*68a0*/  IMAD.MOV.U32 R40, RZ, RZ, R114 ;  /* 0x000000ffff287224 */ /* 0x000fc800078e0072 */
[----:B------:R-:W-:-:S04]  /*68b0*/  IMAD.WIDE R40, R208, 0x2, R40 ;  /* 0x00000002d0287825 */ /* 0x000fc800078e0228 */
[----:B------:R-:W-:Y:S02]  /*68c0*/  IMAD.MOV.U32 R114, RZ, RZ, R40 ;  /* 0x000000ffff727224 */ /* 0x000fe400078e0028 */
[----:B------:R-:W-:Y:S02]  /*68d0*/  IMAD.MOV.U32 R33, RZ, RZ, R41 ;  /* 0x000000ffff217224 */ /* 0x000fe400078e0029 */
[----:B------:R-:W-:-:S04]  /*68e0*/  IMAD.WIDE R46, R208, 0x2, R46 ;  /* 0x00000002d02e7825 */ /* 0x000fc800078e022e */
[----:B------:R-:W-:-:S04]  /*68f0*/  IMAD.WIDE R44, R208, 0x2, R44 ;  /* 0x00000002d02c7825 */ /* 0x000fc800078e022c */
        /* <DEDUP_REMOVED lines=8> */
[----:B------:R-:W0:Y:S01]  /*6980*/  LDSM.16.M88.4 R44, [R212+0x1000] ;  /* 0x00100000d42c783b */ /* 0x000e220000000200 */
[----:B------:R-:W-:Y:S02]  /*6990*/  IMAD.MOV.U32 R38, RZ, RZ, R40 ;  /* 0x000000ffff267224 */ /* 0x000fe400078e0028 */
[----:B------:R-:W-:-:S02]  /*69a0*/  IMAD.MOV.U32 R29, RZ, RZ, R41 ;  /* 0x000000ffff1d7224 */ /* 0x000fc400078e0029 */
        /* <DEDUP_REMOVED lines=22> */
[----:B------:R-:W-:-:S04]  /*6b10*/  IMAD.WIDE R64, R208, 0x2, R64 ;  /* 0x00000002d0407825 */ /* 0x000fc800078e0240 */
[----:B------:R-:W-:-:S04]  /*6b20*/  IMAD.WIDE R54, R208, 0x2, R54 ;  /* 0x00000002d0367825 */ /* 0x000fc800078e0236 */
[----:B------:R-:W-:-:S04]  /*6b30*/  IMAD.WIDE R50, R208, 0x2, R50 ;  /* 0x00000002d0327825 */ /* 0x000fc800078e0232 */
[----:B------:R-:W-:-:S04]  /*6b40*/  IMAD.WIDE R48, R208, 0x2, R48 ;  /* 0x00000002d0307825 */ /* 0x000fc800078e0230 */
[----:B------:R-:W-:-:S04]  /*6b50*/  IMAD.WIDE R52, R208, 0x2, R52 ;  /* 0x00000002d0347825 */ /* 0x000fc800078e0234 */
[----:B------:R-:W-:-:S04]  /*6b60*/  IMAD.WIDE R72, R208, 0x2, R72 ;  /* 0x00000002d0487825 */ /* 0x000fc800078e0248 */
[----:B------:R-:W-:-:S04]  /*6b70*/  IMAD.WIDE R70, R208, 0x2, R70 ;  /* 0x00000002d0467825 */ /* 0x000fc800078e0246 */
[----:B------:R-:W-:-:S04]  /*6b80*/  IMAD.WIDE R68, R208, 0x2, R68 ;  /* 0x00000002d0447825 */ /* 0x000fc800078e0244 */
[----:B------:R-:W-:Y:S02]  /*6b90*/  IMAD.MOV.U32 R40, RZ, RZ, R30 ;  /* 0x000000ffff287224 */ /* 0x000fe400078e001e */
[----:B------:R-:W-:Y:S01]  /*6ba0*/  IMAD.MOV.U32 R41, RZ, RZ, R21 ;  /* 0x000000ffff297224 */ /* 0x000fe200078e0015 */
[----:B------:R-:W-:Y:S01]  /*6bb0*/  MOV R138, R52 ;  /* 0x00000034008a7202 */ /* 0x000fe20000000f00 */
[----:B------:R-:W-:Y:S01]  /*6bc0*/  IMAD.MOV.U32 R154, RZ, RZ, R64 ;  /* 0x000000ffff9a7224 */ /* 0x000fe200078e0040 */
[----:B------:R-:W-:Y:S01]  /*6bd0*/  MOV R127, R73 ;  /* 0x00000049007f7202 */ /* 0x000fe20000000f00 */
[----:B------:R-:W-:Y:S01]  /*6be0*/  IMAD.WIDE R40, R208, 0x2, R40 ;  /* 0x00000002d0287825 */ /* 0x000fe200078e0228 */
[----:B---3--:R-:W-:Y:S03]  /*6bf0*/  HMMA.16816.F32 R108, R80, R42, R108 ;  /* 0x0000002a506c723c */ /* 0x008fe6000000186c */
[----:B------:R-:W-:-:S02]  /*6c00*/  IMAD.MOV.U32 R143, RZ, RZ, R65 ;  /* 0x000000ffff8f7224 */ /* 0x000fc400078e0041 */
[----:B------:R-:W-:Y:S01]  /*6c10*/  IMAD.MOV.U32 R152, RZ, RZ, R54 ;  /* 0x000000ffff987224 */ /* 0x000fe200078e0036 */
[----:B------:R-:W1:Y:S01]  /*6c20*/  LDSM.16.M88.4 R64, [R212+0x800] ;  /* 0x00080000d440783b */ /* 0x000e620000000200 */
[----:B------:R-:W-:Y:S02]  /*6c30*/  IMAD.MOV.U32 R141, RZ, RZ, R55 ;  /* 0x000000ffff8d7224 */ /* 0x000fe400078e0037 */
[----:B------:R-:W-:Y:S02]  /*6c40*/  IMAD.MOV.U32 R142, RZ, RZ, R50 ;  /* 0x000000ffff8e7224 */ /* 0x000fe400078e0032 */
[----:B------:R-:W-:Y:S02]  /*6c50*/  IMAD.MOV.U32 R133, RZ, RZ, R51 ;  /* 0x000000ffff857224 */ /* 0x000fe400078e0033 */
[----:B------:R-:W-:Y:S02]  /*6c60*/  IMAD.MOV.U32 R140, RZ, RZ, R48 ;  /* 0x000000ffff8c7224 */ /* 0x000fe400078e0030 */
[----:B------:R-:W-:-:S02]  /*6c70*/  IMAD.MOV.U32 R131, RZ, RZ, R49 ;  /* 0x000000ffff837224 */ /* 0x000fc400078e0031 */
[----:B------:R-:W-:Y:S01]  /*6c80*/  IMAD.MOV.U32 R129, RZ, RZ, R53 ;  /* 0x000000ffff817224 */ /* 0x000fe200078e0035 */
[----:B------:R-:W2:Y:S01]  /*6c90*/  LDSM.16.M88.4 R48, [R212+0x1800] ;  /* 0x00180000d430783b */ /* 0x000ea20000000200 */
[----:B------:R-:W-:Y:S02]  /*6ca0*/  IMAD.MOV.U32 R136, RZ, RZ, R72 ;  /* 0x000000ffff887224 */ /* 0x000fe400078e0048 */
[----:B------:R-:W-:Y:S01]  /*6cb0*/  IMAD.MOV.U32 R134, RZ, RZ, R70 ;  /* 0x000000ffff867224 */ /* 0x000fe200078e0046 */
[----:B------:R-:W3:Y:S01]  /*6cc0*/  LDSM.16.M88.4 R52, [R212+0x2000] ;  /* 0x00200000d434783b */ /* 0x000ee20000000200 */
[----:B------:R-:W-:Y:S02]  /*6cd0*/  IMAD.MOV.U32 R125, RZ, RZ, R71 ;  /* 0x000000ffff7d7224 */ /* 0x000fe400078e0047 */
[----:B------:R-:W-:Y:S01]  /*6ce0*/  IMAD.MOV.U32 R132, RZ, RZ, R68 ;  /* 0x000000ffff847224 */ /* 0x000fe200078e0044 */
[----:B------:R-:W-:Y:S01]  /*6cf0*/  LDSM.16.M88.4 R72, [R212+0x3000] ;  /* 0x00300000d448783b */ /* 0x000fe20000000200 */
[----:B------:R-:W-:-:S03]  /*6d00*/  IMAD.MOV.U32 R123, RZ, RZ, R69 ;  /* 0x000000ffff7b7224 */ /* 0x000fc600078e0045 */
[----:B------:R-:W4:Y:S01]  /*6d10*/  LDSM.16.M88.4 R68, [R212+0x2800] ;  /* 0x00280000d444783b */ /* 0x000f220000000200 */
[----:B------:R-:W-:Y:S01]  /*6d20*/  IMAD.MOV.U32 R30, RZ, RZ, R40 ;  /* 0x000000ffff1e7224 */ /* 0x000fe200078e0028 */
[----:B------:R-:W-:Y:S01]  /*6d30*/  MOV R42, R28 ;  /* 0x0000001c002a7202 */ /* 0x000fe20000000f00 */
[----:B------:R-:W-:Y:S02]  /*6d40*/  IMAD.MOV.U32 R21, RZ, RZ, R41 ;  /* 0x000000ffff157224 */ /* 0x000fe400078e0029 */
[----:B------:R-:W-:Y:S02]  /*6d50*/  IMAD.MOV.U32 R40, RZ, RZ, R26 ;  /* 0x000000ffff287224 */ /* 0x000fe400078e001a */
[----:B------:R-:W-:Y:S02]  /*6d60*/  IMAD.MOV.U32 R41, RZ, RZ, R17 ;  /* 0x000000ffff297224 */ /* 0x000fe400078e0011 */
[----:B------:R-:W-:Y:S02]  /*6d70*/  IMAD.MOV.U32 R43, RZ, RZ, R19 ;  /* 0x000000ffff2b7224 */ /* 0x000fe400078e0013 */
[----:B------:R-:W-:-:S04]  /*6d80*/  IMAD.WIDE R40, R208, 0x2, R40 ;  /* 0x00000002d0287825 */ /* 0x000fc800078e0228 */
[----:B------:R-:W-:-:S04]  /*6d90*/  IMAD.WIDE R42, R208, 0x2, R42 ;  /* 0x00000002d02a7825 */ /* 0x000fc800078e022a */
[----:B------:R-:W-:Y:S02]  /*6da0*/  IMAD.MOV.U32 R26, RZ, RZ, R40 ;  /* 0x000000ffff1a7224 */ /* 0x000fe400078e0028 */
[----:B------:R-:W-:Y:S02]  /*6db0*/  IMAD.MOV.U32 R17, RZ, RZ, R41 ;  /* 0x000000ffff117224 */ /* 0x000fe400078e0029 */
[----:B------:R-:W-:Y:S01]  /*6dc0*/  IMAD.MOV.U32 R19, RZ, RZ, R43 ;  /* 0x000000ffff137224 */ /* 0x000fe200078e002b */
[----:B------:R-:W-:Y:S01]  /*6dd0*/  MOV R43, R15 ;  /* 0x0000000f002b7202 */ /* 0x000fe20000000f00 */
[----:B------:R-:W-:Y:S02]  /*6de0*/  IMAD.MOV.U32 R40, RZ, RZ, R22 ;  /* 0x000000ffff287224 */ /* 0x000fe400078e0016 */
[----:B------:R-:W-:Y:S02]  /*6df0*/  IMAD.MOV.U32 R41, RZ, RZ, R13 ;  /* 0x000000ffff297224 */ /* 0x000fe400078e000d */
[----:B------:R-:W-:-:S02]  /*6e00*/  IMAD.MOV.U32 R28, RZ, RZ, R42 ;  /* 0x000000ffff1c7224 */ /* 0x000fc400078e002a */
[----:B------:R-:W-:Y:S02]  /*6e10*/  IMAD.MOV.U32 R42, RZ, RZ, R24 ;  /* 0x000000ffff2a7224 */ /* 0x000fe400078e0018 */
[----:B------:R-:W-:-:S04]  /*6e20*/  IMAD.WIDE R40, R208, 0x2, R40 ;  /* 0x00000002d0287825 */ /* 0x000fc800078e0228 */
[----:B------:R-:W-:Y:S01]  /*6e30*/  IMAD.WIDE R42, R208, 0x2, R42 ;  /* 0x00000002d02a7825 */ /* 0x000fe200078e022a */
[----:B------:R-:W-:Y:S01]  /*6e40*/  MOV R22, R40 ;  /* 0x0000002800167202 */ /* 0x000fe20000000f00 */
[----:B0-----:R-:W-:Y:S02]  /*6e50*/  HMMA.16816.F32 R100, R60, R44, R100 ;  /* 0x0000002c3c64723c */ /* 0x001fe40000001864 */
        /* <DEDUP_REMOVED lines=9> */
[----:B------:R-:W-:-:S04]  /*6ef0*/  IMAD.WIDE R40, R208, 0x2, R40 ;  /* 0x00000002d0287825 */ /* 0x000fc800078e0228 */
        /* <DEDUP_REMOVED lines=17> */
[C---:B-1----:R-:W-:Y:S03]  /*7010*/  HMMA.16816.F32 R104, R60.reuse, R64, R104 ;  /* 0x000000403c68723c */ /* 0x042fe60000001868 */
[----:B------:R-:W-:Y:S02]  /*7020*/  IMAD.MOV.U32 R120, RZ, RZ, R44 ;  /* 0x000000ffff787224 */ /* 0x000fe400078e002c */
[----:B------:R-:W-:Y:S02]  /*7030*/  IMAD.MOV.U32 R39, RZ, RZ, R45 ;  /* 0x000000ffff277224 */ /* 0x000fe400078e002d */
[----:B------:R-:W-:Y:S01]  /*7040*/  IMAD.MOV.U32 R16, RZ, RZ, R42 ;  /* 0x000000ffff107224 */ /* 0x000fe200078e002a */
[----:B--2---:R-:W-:Y:S01]  /*7050*/  HMMA.16816.F32 R96, R60, R48, R96 ;  /* 0x000000303c60723c */ /* 0x004fe20000001860 */
[----:B------:R-:W-:-:S02]  /*7060*/  IMAD.MOV.U32 R7, RZ, RZ, R43 ;  /* 0x000000ffff077224 */ /* 0x000fc400078e002b */
[----:B------:R-:W-:Y:S01]  /*7070*/  IMAD.MOV.U32 R14, RZ, RZ, R40 ;  /* 0x000000ffff0e7224 */ /* 0x000fe200078e0028 */
[----:B------:R-:W-:Y:S01]  /*7080*/  MOV R40, R10 ;  /* 0x0000000a00287202 */ /* 0x000fe20000000f00 */
[----:B------:R-:W-:Y:S02]  /*7090*/  IMAD.MOV.U32 R44, RZ, RZ, R116 ;  /* 0x000000ffff2c7224 */ /* 0x000fe400078e0074 */
[----:B------:R-:W-:Y:S01]  /*70a0*/  IMAD.MOV.U32 R45, RZ, RZ, R35 ;  /* 0x000000ffff2d7224 */ /* 0x000fe200078e0023 */
[----:B---3--:R-:W-:Y:S01]  /*70b0*/  HMMA.16816.F32 R92, R60, R52, R92 ;  /* 0x000000343c5c723c */ /* 0x008fe2000000185c */
[----:B------:R-:W-:Y:S02]  /*70c0*/  IMAD.MOV.U32 R42, RZ, RZ, R12 ;  /* 0x000000ffff2a7224 */ /* 0x000fe400078e000c */
[----:B------:R-:W-:Y:S02]  /*70d0*/  IMAD.MOV.U32 R43, RZ, RZ, R3 ;  /* 0x000000ffff2b7224 */ /* 0x000fe400078e0003 */
[----:B------:R-:W-:-:S03]  /*70e0*/  IMAD.MOV.U32 R5, RZ, RZ, R41 ;  /* 0x000000ffff057224 */ /* 0x000fc600078e0029 */
[----:B----4-:R-:W-:Y:S01]  /*70f0*/  HMMA.16816.F32 R88, R60, R68, R88 ;  /* 0x000000443c58723c */ /* 0x010fe20000001858 */
[----:B------:R-:W-:Y:S02]  /*7100*/  IMAD.MOV.U32 R41, RZ, RZ, R203 ;  /* 0x000000ffff297224 */ /* 0x000fe400078e00cb */
[----:B------:R-:W-:-:S05]  /*7110*/  IMAD.WIDE R44, R208, 0x2, R44 ;  /* 0x00000002d02c7825 */ /* 0x000fca00078e022c */
[----:B------:R-:W-:Y:S01]  /*7120*/  HMMA.16816.F32 R84, R60, R72, R84 ;  /* 0x000000483c54723c */ /* 0x000fe20000001854 */
[----:B------:R-:W-:-:S07]  /*7130*/  IMAD.WIDE R42, R208, 0x2, R42 ;  /* 0x00000002d02a7825 */ /* 0x000fce00078e022a */
[----:B------:R-:W-:Y:S01]  /*7140*/  HMMA.16816.F32 R56, R60, R76, R56 ;  /* 0x0000004c3c38723c */ /* 0x000fe20000001838 */
        /* <DEDUP_REMOVED lines=9> */
[----:B------:R-:W-:Y:S01]  /*71e0*/  IMAD.MOV.U32 R203, RZ, RZ, R41 ;  /* 0x000000ffffcb7224 */ /* 0x000fe200078e0029 */
[----:B------:R-:W-:Y:S01]  /*71f0*/  MOV R41, R199 ;  /* 0x000000c700297202 */ /* 0x000fe20000000f00 */
[----:B------:R-:W-:Y:S02]  /*7200*/  IMAD.MOV.U32 R10, RZ, RZ, R40 ;  /* 0x000000ffff0a7224 */ /* 0x000fe400078e0028 */
[----:B------:R-:W-:Y:S02]  /*7210*/  IMAD.MOV.U32 R40, RZ, RZ, R6 ;  /* 0x000000ffff287224 */ /* 0x000fe400078e0006 */
[----:B------:R-:W-:-:S04]  /*7220*/  IMAD.WIDE R44, R208, 0x2, R44 ;  /* 0x00000002d02c7825 */ /* 0x000fc800078e022c */
[----:B------:R-:W-:Y:S01]  /*7230*/  IMAD.WIDE R42, R208, 0x2, R42 ;  /* 0x00000002d02a7825 */ /* 0x000fe200078e022a */
[----:B------:R-:W-:-:S03]  /*7240*/  MOV R112, R44 ;  /* 0x0000002c00707202 */ /* 0x000fc60000000f00 */
[----:B------:R-:W-:Y:S01]  /*7250*/  IMAD.WIDE R40, R208, 0x2, R40 ;  /* 0x00000002d0287825 */ /* 0x000fe200078e0228 */
[C---:B------:R-:W-:Y:S03]  /*7260*/  HMMA.16816.F32 R104, R80.reuse, R66, R104 ;  /* 0x000000425068723c */ /* 0x040fe60000001868 */
[----:B------:R-:W-:Y:S02]  /*7270*/  IMAD.MOV.U32 R8, RZ, RZ, R42 ;  /* 0x000000ffff087224 */ /* 0x000fe400078e002a */
[----:B------:R-:W-:Y:S02]  /*7280*/  IMAD.MOV.U32 R201, RZ, RZ, R43 ;  /* 0x000000ffffc97224 */ /* 0x000fe400078e002b */
[----:B------:R-:W-:Y:S01]  /*7290*/  IMAD.MOV.U32 R31, RZ, RZ, R45 ;  /* 0x000000ffff1f7224 */ /* 0x000fe200078e002d */
[----:B------:R-:W-:Y:S01]  /*72a0*/  HMMA.16816.F32 R100, R80, R46, R100 ;  /* 0x0000002e5064723c */ /* 0x000fe20000001864 */
[----:B------:R-:W-:-:S02]  /*72b0*/  IMAD.MOV.U32 R42, RZ, RZ, R4 ;  /* 0x000000ffff2a7224 */ /* 0x000fc400078e0004 */
[----:B------:R-:W-:Y:S02]  /*72c0*/  IMAD.MOV.U32 R43, RZ, RZ, R197 ;  /* 0x000000ffff2b7224 */ /* 0x000fe400078e00c5 */
[----:B------:R-:W-:Y:S02]  /*72d0*/  IMAD.MOV.U32 R44, RZ, RZ, R36 ;  /* 0x000000ffff2c7224 */ /* 0x000fe400078e0024 */
[----:B------:R-:W-:Y:S01]  /*72e0*/  IMAD.MOV.U32 R45, RZ, RZ, R27 ;  /* 0x000000ffff2d7224 */ /* 0x000fe200078e001b */
[----:B------:R-:W-:Y:S01]  /*72f0*/  HMMA.16816.F32 R96, R80, R50, R96 ;  /* 0x000000325060723c */ /* 0x000fe20000001860 */
[----:B------:R-:W-:Y:S02]  /*7300*/  IMAD.MOV.U32 R6, RZ, RZ, R40 ;  /* 0x000000ffff067224 */ /* 0x000fe400078e0028 */
[----:B------:R-:W-:Y:S02]  /*7310*/  IMAD.MOV.U32 R199, RZ, RZ, R41 ;  /* 0x000000ffffc77224 */ /* 0x000fe400078e0029 */
[----:B------:R-:W-:-:S02]  /*7320*/  IMAD.MOV.U32 R40, RZ, RZ, R2 ;  /* 0x000000ffff287224 */ /* 0x000fc400078e0002 */
[----:B------:R-:W-:Y:S01]  /*7330*/  IMAD.MOV.U32 R41, RZ, RZ, R195 ;  /* 0x000000ffff297224 */ /* 0x000fe200078e00c3 */
[----:B------:R-:W-:Y:S01]  /*7340*/  HMMA.16816.F32 R92, R80, R54, R92 ;  /* 0x00000036505c723c */ /* 0x000fe2000000185c */
[----:B------:R-:W-:Y:S01]  /*7350*/  IMAD.WIDE R42, R208, 0x2, R42 ;  /* 0x00000002d02a7825 */ /* 0x000fe200078e022a */
[----:B------:R-:W-:-:S06]  /*7360*/  UIADD3 UR5, UPT, UPT, UR5, -0x1, URZ ;  /* 0xffffffff05057890 */ /* 0x000fcc000fffe0ff */
[----:B------:R-:W-:Y:S01]  /*7370*/  HMMA.16816.F32 R88, R80, R70, R88 ;  /* 0x000000465058723c */ /* 0x000fe20000001858 */
[----:B------:R-:W-:-:S07]  /*7380*/  IMAD.WIDE R44, R208, 0x2, R44 ;  /* 0x00000002d02c7825 */ /* 0x000fce00078e022c */
[----:B------:R-:W-:Y:S01]  /*7390*/  HMMA.16816.F32 R84, R80, R74, R84 ;  /* 0x0000004a5054723c */ /* 0x000fe20000001854 */
[----:B------:R-:W-:-:S07]  /*73a0*/  IMAD.WIDE R40, R208, 0x2, R40 ;  /* 0x00000002d0287825 */ /* 0x000fce00078e0228 */
[----:B------:R-:W-:Y:S01]  /*73b0*/  HMMA.16816.F32 R56, R80, R78, R56 ;  /* 0x0000004e5038723c */ /* 0x000fe20000001838 */
[----:B------:R-:W-:Y:S01]  /*73c0*/  UISETP.NE.U32.AND UP0, UPT, UR5, URZ, UPT ;  /* 0x000000ff0500728c */ /* 0x000fe2000bf05070 */
[----:B------:R-:W-:Y:S01]  /*73d0*/  MOV R4, R42 ;  /* 0x0000002a00047202 */ /* 0x000fe20000000f00 */
[----:B------:R-:W-:Y:S01]  /*73e0*/  IMAD.MOV.U32 R197, RZ, RZ, R43 ;  /* 0x000000ffffc57224 */ /* 0x000fe200078e002b */
[----:B------:R-:W-:Y:S01]  /*73f0*/  MOV R27, R45 ;  /* 0x0000002d001b7202 */ /* 0x000fe20000000f00 */
        /* <DEDUP_REMOVED lines=23> */
[----:B------:R-:W-:Y:S01]  /*7570*/  IMAD.WIDE R146, R210, 0x2, R146 ;  /* 0x00000002d2927825 */ /* 0x000fe200078e0292 */
[----:B------:R-:W-:Y:S01]  /*7580*/  UIADD3 UR8, UPT, UPT, UR8, -0x20, URZ ;  /* 0xffffffe008087890 */ /* 0x000fe2000fffe0ff */
[----:B------:R-:W-:Y:S11]  /*7590*/  BRA.U UP0, `(.L_x_2) ;  /* 0xffffffd100707547 */ /* 0x000ff6000b83ffff */
[----:B------:R-:W-:Y:S02]  /*75a0*/  F2FP.F16.F32.PACK_AB R4, R107, R111 ;  /* 0x0000006f6b04723e */ /* 0x000fe400000000ff */
[----:B------:R-:W-:Y:S02]  /*75b0*/  F2FP.F16.F32.PACK_AB R8, R106, R110 ;  /* 0x0000006e6a08723e */ /* 0x000fe400000000ff */
[----:B------:R-:W-:Y:S02]  /*75c0*/  F2FP.F16.F32.PACK_AB R12, R105, R109 ;  /* 0x0000006d690c723e */ /* 0x000fe400000000ff */
[----:B------:R-:W-:Y:S02]  /*75d0*/  F2FP.F16.F32.PACK_AB R7, R59, R87 ;  /* 0x000000573b07723e */ /* 0x000fe400000000ff */
[----:B------:R-:W-:Y:S02]  /*75e0*/  F2FP.F16.F32.PACK_AB R6, R91, R95 ;  /* 0x0000005f5b06723e */ /* 0x000fe400000000ff */
[----:B------:R-:W-:-:S02]  /*75f0*/  F2FP.F16.F32.PACK_AB R5, R99, R103 ;  /* 0x000000676305723e */ /* 0x000fc400000000ff */
        /* <DEDUP_REMOVED lines=9> */
[----:B------:R-:W-:-:S07]  /*7690*/  F2FP.F16.F32.PACK_AB R104, R104, R108 ;  /* 0x0000006c6868723e */ /* 0x000fce00000000ff */
.L_x_1:
[----:B------:R-:W0:Y:S01]  /*76a0*/  S2R R2, SR_TID.X ;  /* 0x0000000000027919 */ /* 0x000e220000002100 */
[----:B------:R-:W1:Y:S01]  /*76b0*/  S2UR UR5, SR_CgaCtaId ;  /* 0x00000000000579c3 */ /* 0x000e620000008800 */
[----:B------:R-:W-:Y:S01]  /*76c0*/  UMOV UR4, 0x400 ;  /* 0x0000040000047882 */ /* 0x000fe20000000000 */
[----:B------:R-:W2:Y:S01]  /*76d0*/  LDCU.128 UR12, c[0x0][0x390] ;  /* 0x00007200ff0c77ac */ /* 0x000ea20008000c00 */
[----:B------:R-:W3:Y:S05]  /*76e0*/  LDCU UR6, c[0x0][0x3b4] ;  /* 0x00007680ff0677ac */ /* 0x000eea0008000800 */
[----:B------:R-:W4:Y:S08]  /*76f0*/  LDC R51, c[0x0][0x3b8] ;  /* 0x0000ee00ff337b82 */ /* 0x000f300000000800 */
[----:B------:R-:W-:Y:S01]  /*7700*/  BAR.SYNC.DEFER_BLOCKING 0x0 ;  /* 0x0000000000007b1d */ /* 0x000fe20000010000 */
[C---:B--2---:R-:W-:Y:S01]  /*7710*/  ISETP.GE.AND P0, PT, R191.reuse, UR14, PT ;  /* 0x0000000ebf007c0c */ /* 0x044fe2000bf06270 */
[----:B-1----:R-:W-:Y:S01]  /*7720*/  ULEA UR4, UR5, UR4, 0x18 ;  /* 0x0000000405047291 */ /* 0x002fe2000f8ec0ff */
[----:B---3--:R-:W-:-:S05]  /*7730*/  IMAD R191, R191, UR6, RZ ;  /* 0x00000006bfbf7c24 */ /* 0x008fca000f8e02ff */
[C---:B------:R-:W-:Y:S01]  /*7740*/  LEA R49, P1, R191.reuse, UR12, 0x1 ;  /* 0x0000000cbf317c11 */ /* 0x040fe2000f8208ff */
[C---:B0-----:R-:W-:Y:S01]  /*7750*/  IMAD.SHL.U32 R3, R2.reuse, 0x100, RZ ;  /* 0x0000010002037824 */ /* 0x041fe200078e00ff */
[----:B------:R-:W-:Y:S01]  /*7760*/  SHF.R.U32.HI R22, RZ, 0x4, R2 ;  /* 0x00000004ff167819 */ /* 0x000fe20000011602 */
[C---:B------:R-:W-:Y:S01]  /*7770*/  IMAD.SHL.U32 R17, R2.reuse, 0x4, RZ ;  /* 0x0000000402117824 */ /* 0x040fe200078e00ff */
[----:B------:R-:W-:Y:S01]  /*7780*/  LEA.HI.X.SX32 R191, R191, UR13, 0x1, P1 ;  /* 0x0000000dbfbf7c11 */ /* 0x000fe200088f0eff */
[----:B------:R-:W-:Y:S01]  /*7790*/  IMAD.SHL.U32 R0, R2, 0x400, RZ ;  /* 0x0000040002007824 */ /* 0x000fe200078e00ff */
[----:B------:R-:W-:Y:S02]  /*77a0*/  LOP3.LUT R3, R204, 0x1800, R3, 0xf8, !PT ;  /* 0x00001800cc037812 */ /* 0x000fe400078ef803 */
[----:B------:R-:W-:Y:S02]  /*77b0*/  LOP3.LUT R202, R202, 0x70, R17, 0xf8, !PT ;  /* 0x00000070caca7812 */ /* 0x000fe400078ef811 */
[----:B------:R-:W-:-:S02]  /*77c0*/  LOP3.LUT R17, R2, 0x1f, RZ, 0xc0, !PT ;  /* 0x0000001f02117812 */ /* 0x000fc400078ec0ff */
[----:B------:R-:W-:Y:S02]  /*77d0*/  LOP3.LUT R3, R3, R202, RZ, 0x3c, !PT ;  /* 0x000000ca03037212 */ /* 0x000fe400078e3cff */
[----:B------:R-:W-:Y:S02]  /*77e0*/  LOP3.LUT R0, R0, 0x1800, RZ, 0xc0, !PT ;  /* 0x0000180000007812 */ /* 0x000fe400078ec0ff */
[----:B------:R-:W-:Y:S01]  /*77f0*/  SGXT.U32 R22, R22, 0x3 ;  /* 0x000000031616781a */ /* 0x000fe20000000000 */
[----:B------:R-:W-:Y:S02]  /*7800*/  STS.128 [R3+UR4], R104 ;  /* 0x0000006803007988 */ /* 0x000fe40008000c04 */
[----:B------:R-:W-:Y:S01]  /*7810*/  IMAD R0, R17, 0x10, R0 ;  /* 0x0000001011007824 */ /* 0x000fe200078e0200 */
[C-C-:B------:R-:W-:Y:S01]  /*7820*/  LOP3.LUT R26, R189.reuse, 0xf0, R22.reuse, 0xfe, !PT ;  /* 0x000000f0bd1a7812 */ /* 0x140fe200078efe16 */
[----:B------:R-:W-:Y:S01]  /*7830*/  STS.128 [R3+UR4+0x100], R12 ;  /* 0x0001000c03007988 */ /* 0x000fe20008000c04 */
[----:B------:R-:W-:-:S02]  /*7840*/  LOP3.LUT R20, R189, 0xe8, R22, 0xfe, !PT ;  /* 0x000000e8bd147812 */ /* 0x000fc400078efe16 */
[----:B------:R-:W-:Y:S01]  /*7850*/  LOP3.LUT R21, R0, 0x60, R2, 0x78, !PT ;  /* 0x0000006000157812 */ /* 0x000fe200078e7802 */
[----:B------:R-:W-:Y:S01]  /*7860*/  STS.128 [R3+UR4+0x80], R8 ;  /* 0x0000800803007988 */ /* 0x000fe20008000c04 */
[----:B------:R-:W-:Y:S02]  /*7870*/  LEA.HI R0, R2, R189, RZ, 0x1c ;  /* 0x000000bd02007211 */ /* 0x000fe400078fe0ff */
[C---:B------:R-:W-:Y:S01]  /*7880*/  LOP3.LUT R2, R189.reuse, R22, RZ, 0xfc, !PT ;  /* 0x00000016bd027212 */ /* 0x040fe200078efcff */
[----:B------:R0:W-:Y:S01]  /*7890*/  STS.128 [R3+UR4+0x180], R4 ;  /* 0x0001800403007988 */ /* 0x0001e20008000c04 */
[C-C-:B------:R-:W-:Y:S02]  /*78a0*/  LOP3.LUT R27, R189.reuse, 0xe0, R22.reuse, 0xfe, !PT ;  /* 0x000000e0bd1b7812 */ /* 0x140fe400078efe16 */
[C---:B------:R-:W-:Y:S01]  /*78b0*/  ISETP.LT.AND P1, PT, R2.reuse, UR15, !P0 ;  /* 0x0000000f02007c0c */ /* 0x040fe2000c721270 */
[----:B------:R-:W-:Y:S01]  /*78c0*/  BAR.SYNC.DEFER_BLOCKING 0x0 ;  /* 0x0000000000007b1d */ /* 0x000fe20000010000 */
[----:B----4-:R-:W-:Y:S01]  /*78d0*/  IMAD R47, R2, R51, RZ ;  /* 0x00000033022f7224 */ /* 0x010fe200078e02ff */
[----:B------:R-:W-:-:S02]  /*78e0*/  LOP3.LUT R28, R189, 0xd8, R22, 0xfe, !PT ;  /* 0x000000d8bd1c7812 */ /* 0x000fc400078efe16 */
[--C-:B------:R-:W-:Y:S02]  /*78f0*/  LOP3.LUT R29, R189, 0xd0, R22.reuse, 0xfe, !PT ;  /* 0x000000d0bd1d7812 */ /* 0x100fe400078efe16 */
[----:B------:R-:W-:Y:S02]  /*7900*/  LEA R2, P2, R47, R49, 0x1 ;  /* 0x000000312f027211 */ /* 0x000fe400078408ff */
[C-C-:B------:R-:W-:Y:S02]  /*7910*/  LOP3.LUT R23, R189.reuse, 0xc8, R22.reuse, 0xfe, !PT ;  /* 0x000000c8bd177812 */ /* 0x140fe400078efe16 */
[C-C-:B------:R-:W-:Y:S02]  /*7920*/  LOP3.LUT R30, R189.reuse, 0xc0, R22.reuse, 0xfe, !PT ;  /* 0x000000c0bd1e7812 */ /* 0x140fe400078efe16 */
[C-C-:B0-----:R-:W-:Y:S02]  /*7930*/  LOP3.LUT R3, R189.reuse, 0x8, R22.reuse, 0xfe, !PT ;  /* 0x00000008bd037812 */ /* 0x141fe400078efe16 */
[----:B------:R-:W-:-:S02]  /*7940*/  LOP3.LUT R31, R189, 0xb0, R22, 0xfe, !PT ;  /* 0x000000b0bd1f7812 */ /* 0x000fc400078efe16 */
[C-C-:B------:R-:W-:Y:S02]  /*7950*/  LOP3.LUT R32, R189.reuse, 0xa8, R22.reuse, 0xfe, !PT ;  /* 0x000000a8bd207812 */ /* 0x140fe400078efe16 */
[C-C-:B------:R-:W-:Y:S02]  /*7960*/  LOP3.LUT R33, R189.reuse, 0xa0, R22.reuse, 0xfe, !PT ;  /* 0x000000a0bd217812 */ /* 0x140fe400078efe16 */
[C-C-:B------:R-:W-:Y:S02]  /*7970*/  LOP3.LUT R34, R189.reuse, 0x98, R22.reuse, 0xfe, !PT ;  /* 0x00000098bd227812 */ /* 0x140fe400078efe16 */
[C-C-:B------:R-:W-:Y:S01]  /*7980*/  LOP3.LUT R35, R189.reuse, 0x90, R22.reuse, 0xfe, !PT ;  /* 0x00000090bd237812 */ /* 0x140fe200078efe16 */
[----:B------:R-:W0:Y:S01]  /*7990*/  LDS.128 R16, [R21+UR4] ;  /* 0x0000000415107984 */ /* 0x000e220008000c00 */
[C-C-:B------:R-:W-:Y:S02]  /*79a0*/  LOP3.LUT R36, R189.reuse, 0x88, R22.reuse, 0xfe, !PT ;  /* 0x00000088bd247812 */ /* 0x140fe400078efe16 */
[C-C-:B------:R-:W-:Y:S01]  /*79b0*/  LOP3.LUT R37, R189.reuse, 0x80, R22.reuse, 0xfe, !PT ;  /* 0x00000080bd257812 */ /* 0x140fe200078efe16 */
[----:B------:R-:W1:Y:S01]  /*79c0*/  LDS.128 R4, [R21+UR4+0x200] ;  /* 0x0002000415047984 */ /* 0x000e620008000c00 */
[----:B------:R-:W-:-:S02]  /*79d0*/  LOP3.LUT R38, R189, 0x70, R22, 0xfe, !PT ;  /* 0x00000070bd267812 */ /* 0x000fc400078efe16 */
[C-C-:B------:R-:W-:Y:S01]  /*79e0*/  LOP3.LUT R39, R189.reuse, 0x68, R22.reuse, 0xfe, !PT ;  /* 0x00000068bd277812 */ /* 0x140fe200078efe16 */
[----:B------:R-:W2:Y:S01]  /*79f0*/  LDS.128 R12, [R21+UR4+0x400] ;  /* 0x00040004150c7984 */ /* 0x000ea20008000c00 */
[C-C-:B------:R-:W-:Y:S02]  /*7a00*/  LOP3.LUT R40, R189.reuse, 0x60, R22.reuse, 0xfe, !PT ;  /* 0x00000060bd287812 */ /* 0x140fe400078efe16 */
[C-C-:B------:R-:W-:Y:S01]  /*7a10*/  LOP3.LUT R41, R189.reuse, 0x58, R22.reuse, 0xfe, !PT ;  /* 0x00000058bd297812 */ /* 0x140fe200078efe16 */
[----:B------:R3:W4:Y:S01]  /*7a20*/  LDS.128 R8, [R21+UR4+0x600] ;  /* 0x0006000415087984 */ /* 0x0007220008000c00 */
[C-C-:B------:R-:W-:Y:S02]  /*7a30*/  LOP3.LUT R42, R189.reuse, 0x50, R22.reuse, 0xfe, !PT ;  /* 0x00000050bd2a7812 */ /* 0x140fe400078efe16 */
[C-C-:B------:R-:W-:Y:S02]  /*7a40*/  LOP3.LUT R43, R189.reuse, 0x48, R22.reuse, 0xfe, !PT ;  /* 0x00000048bd2b7812 */ /* 0x140fe400078efe16 */
[----:B------:R-:W-:-:S02]  /*7a50*/  LOP3.LUT R44, R189, 0x40, R22, 0xfe, !PT ;  /* 0x00000040bd2c7812 */ /* 0x000fc400078efe16 */
[--C-:B------:R-:W-:Y:S01]  /*7a60*/  LOP3.LUT R45, R189, 0x30, R22.reuse, 0xfe, !PT ;  /* 0x00000030bd2d7812 */ /* 0x100fe200078efe16 */
[----:B---3--:R-:W-:Y:S01]  /*7a70*/  IMAD R21, R3, R51, RZ ;  /* 0x0000003303157224 */ /* 0x008fe200078e02ff */
[C-C-:B------:R-:W-:Y:S02]  /*7a80*/  LOP3.LUT R46, R189.reuse, 0x28, R22.reuse, 0xfe, !PT ;  /* 0x00000028bd2e7812 */ /* 0x140fe400078efe16 */
[C-C-:B------:R-:W-:Y:S02]  /*7a90*/  LOP3.LUT R24, R189.reuse, 0x20, R22.reuse, 0xfe, !PT ;  /* 0x00000020bd187812 */ /* 0x140fe400078efe16 */
[C-C-:B------:R-:W-:Y:S02]  /*7aa0*/  LOP3.LUT R25, R189.reuse, 0x18, R22.reuse, 0xfe, !PT ;  /* 0x00000018bd197812 */ /* 0x140fe400078efe16 */
[----:B------:R-:W-:Y:S02]  /*7ab0*/  LOP3.LUT R189, R189, 0x10, R22, 0xfe, !PT ;  /* 0x00000010bdbd7812 */ /* 0x000fe400078efe16 */
[----:B------:R-:W-:-:S02]  /*7ac0*/  ISETP.LT.AND P4, PT, R3, UR15, !P0 ;  /* 0x0000000f03007c0c */ /* 0x000fc4000c781270 */
[----:B------:R-:W-:Y:S01]  /*7ad0*/  LEA.HI.X.SX32 R3, R47, R191, 0x1, P2 ;  /* 0x000000bf2f037211 */ /* 0x000fe200010f0eff */
[----:B------:R-:W-:Y:S01]  /*7ae0*/  IMAD R48, R189, R51, RZ ;  /* 0x00000033bd307224 */ /* 0x000fe200078e02ff */
[----:B------:R-:W-:Y:S01]  /*7af0*/  ISETP.LT.AND P2, PT, R20, UR15, !P0 ;  /* 0x0000000f14007c0c */ /* 0x000fe2000c741270 */
[----:B------:R-:W-:Y:S01]  /*7b00*/  IMAD R47, R51, 0x20, R47 ;  /* 0x00000020332f7824 */ /* 0x000fe200078e022f */
[----:B------:R-:W-:Y:S02]  /*7b10*/  LEA R20, P3, R21, R49, 0x1 ;  /* 0x0000003115147211 */ /* 0x000fe400078608ff */
[----:B------:R-:W-:Y:S02]  /*7b20*/  ISETP.LT.AND P5, PT, R189, UR15, !P0 ;  /* 0x0000000fbd007c0c */ /* 0x000fe4000c7a1270 */
[----:B------:R-:W-:Y:S01]  /*7b30*/  LEA.HI.X.SX32 R21, R21, R191, 0x1, P3 ;  /* 0x000000bf15157211 */ /* 0x000fe200018f0eff */
[----:B0-----:R0:W-:Y:S01]  /*7b40*/  @P1 STG.E.U16 desc[UR10][R2.64], R16 ;  /* 0x0000001002001986 */ /* 0x0011e2000c10150a */
[C---:B------:R-:W-:Y:S01]  /*7b50*/  ISETP.LT.AND P3, PT, R25.reuse, UR15, !P0 ;  /* 0x0000000f19007c0c */ /* 0x040fe2000c761270 */
[----:B------:R-:W-:Y:S01]  /*7b60*/  IMAD R25, R25, R51, RZ ;  /* 0x0000003319197224 */ /* 0x000fe200078e02ff */
[----:B------:R-:W-:Y:S01]  /*7b70*/  LEA R22, P6, R48, R49, 0x1 ;  /* 0x0000003130167211 */ /* 0x000fe200078c08ff */
[----:B-1----:R1:W-:Y:S01]  /*7b80*/  @P4 STG.E.U16 desc[UR10][R20.64], R4 ;  /* 0x0000000414004986 */ /* 0x0023e2000c10150a */
[----:B------:R-:W-:-:S02]  /*7b90*/  ISETP.LT.AND P1, PT, R23, UR15, !P0 ;  /* 0x0000000f17007c0c */ /* 0x000fc4000c721270 */
[----:B------:R-:W-:Y:S02]  /*7ba0*/  LEA.HI.X.SX32 R23, R48, R191, 0x1, P6 ;  /* 0x000000bf30177211 */ /* 0x000fe400030f0eff */
[----:B------:R-:W-:Y:S02]  /*7bb0*/  ISETP.LT.AND P4, PT, R24, UR15, !P0 ;  /* 0x0000000f18007c0c */ /* 0x000fe4000c781270 */
[----:B------:R-:W-:Y:S01]  /*7bc0*/  LEA R24, P6, R25, R49, 0x1 ;  /* 0x0000003119187211 */ /* 0x000fe200078c08ff */
[----:B--2---:R2:W-:Y:S01]  /*7bd0*/  @P5 STG.E.U16 desc[UR10][R22.64], R12 ;  /* 0x0000000c16005986 */ /* 0x0045e2000c10150a */
[----:B------:R-:W-:Y:S01]  /*7be0*/  ISETP.LT.AND P5, PT, R46, UR15, !P0 ;  /* 0x0000000f2e007c0c */ /* 0x000fe2000c7a1270 */
[----:B------:R-:W-:Y:S01]  /*7bf0*/  IMAD R46, R51, 0x8, R47 ;  /* 0x00000008332e7824 */ /* 0x000fe200078e022f */
[----:B------:R-:W-:Y:S02]  /*7c00*/  LEA.HI.X.SX32 R25, R25, R191, 0x1, P6 ;  /* 0x000000bf19197211 */ /* 0x000fe400030f0eff */
[----:B0-----:R-:W-:-:S02]  /*7c10*/  LEA R2, P6, R47, R49, 0x1 ;  /* 0x000000312f027211 */ /* 0x001fc400078c08ff */
[----:B-1----:R-:W-:Y:S01]  /*7c20*/  PRMT R21, R16, 0x7632, R21 ;  /* 0x0000763210157816 */ /* 0x002fe20000000015 */
[----:B----4-:R-:W-:Y:S01]  /*7c30*/  @P3 STG.E.U16 desc[UR10][R24.64], R8 ;  /* 0x0000000818003986 */ /* 0x010fe2000c10150a */
[----:B------:R-:W-:Y:S02]  /*7c40*/  LEA.HI.X.SX32 R3, R47, R191, 0x1, P6 ;  /* 0x000000bf2f037211 */ /* 0x000fe400030f0eff */
[----:B------:R-:W-:Y:S01]  /*7c50*/  ISETP.LT.AND P3, PT, R45, UR15, !P0 ;  /* 0x0000000f2d007c0c */ /* 0x000fe2000c761270 */
[----:B------:R-:W-:Y:S01]  /*7c60*/  IMAD R45, R51, 0x8, R46 ;  /* 0x00000008332d7824 */ /* 0x000fe200078e022e */
[----:B------:R-:W-:Y:S01]  /*7c70*/  LEA R20, P6, R46, R49, 0x1 ;  /* 0x000000312e147211 */ /* 0x000fe200078c08ff */
[----:B------:R0:W-:Y:S01]  /*7c80*/  @P4 STG.E.U16 desc[UR10][R2.64], R21 ;  /* 0x0000001502004986 */ /* 0x0001e2000c10150a */
[----:B------:R-:W-:Y:S02]  /*7c90*/  IADD3 R16, PT, PT, R0, 0x38, RZ ;  /* 0x0000003800107810 */ /* 0x000fe40007ffe0ff */
[----:B------:R-:W-:-:S02]  /*7ca0*/  PRMT R4, R4, 0x7632, R4 ;  /* 0x0000763204047816 */ /* 0x000fc40000000004 */
[C---:B------:R-:W-:Y:S01]  /*7cb0*/  ISETP.LT.AND P4, PT, R16.reuse, UR15, !P0 ;  /* 0x0000000f10007c0c */ /* 0x040fe2000c781270 */
[----:B------:R-:W-:Y:S01]  /*7cc0*/  IMAD R16, R16, R51, RZ ;  /* 0x0000003310107224 */ /* 0x000fe200078e02ff */
[----:B--2---:R-:W-:Y:S02]  /*7cd0*/  PRMT R12, R12, 0x7632, R12 ;  /* 0x000076320c0c7816 */ /* 0x004fe4000000000c */
[----:B0-----:R-:W-:Y:S02]  /*7ce0*/  LEA.HI.X.SX32 R21, R46, R191, 0x1, P6 ;  /* 0x000000bf2e157211 */ /* 0x001fe400030f0eff */
[----:B------:R-:W-:-:S03]  /*7cf0*/  LEA R22, P6, R45, R49, 0x1 ;  /* 0x000000312d167211 */ /* 0x000fc600078c08ff */
[----:B------:R0:W-:Y:S01]  /*7d00*/  @P5 STG.E.U16 desc[UR10][R20.64], R4 ;  /* 0x0000000414005986 */ /* 0x0001e2000c10150a */
[----:B------:R-:W-:Y:S01]  /*7d10*/  LEA.HI.X.SX32 R23, R45, R191, 0x1, P6 ;  /* 0x000000bf2d177211 */ /* 0x000fe200030f0eff */
[----:B------:R-:W-:Y:S01]  /*7d20*/  IMAD R45, R51, 0x10, R45 ;  /* 0x00000010332d7824 */ /* 0x000fe200078e022d */
[----:B------:R-:W-:Y:S02]  /*7d30*/  LEA R2, P6, R16, R49, 0x1 ;  /* 0x0000003110027211 */ /* 0x000fe400078c08ff */
[----:B------:R-:W-:Y:S01]  /*7d40*/  ISETP.LT.AND P5, PT, R44, UR15, !P0 ;  /* 0x0000000f2c007c0c */ /* 0x000fe2000c7a1270 */
[----:B------:R1:W-:Y:S01]  /*7d50*/  @P3 STG.E.U16 desc[UR10][R22.64], R12 ;  /* 0x0000000c16003986 */ /* 0x0003e2000c10150a */
[----:B------:R-:W-:Y:S02]  /*7d60*/  LEA.HI.X.SX32 R3, R16, R191, 0x1, P6 ;  /* 0x000000bf10037211 */ /* 0x000fe400030f0eff */
[----:B------:R-:W-:Y:S02]  /*7d70*/  LEA R24, P6, R45, R49, 0x1 ;  /* 0x000000312d187211 */ /* 0x000fe400078c08ff */
[----:B------:R-:W-:Y:S01]  /*7d80*/  PRMT R16, R8, 0x7632, R16 ;  /* 0x0000763208107816 */ /* 0x000fe20000000010 */
[----:B0-----:R-:W-:Y:S01]  /*7d90*/  IMAD R4, R51, 0x8, R45 ;  /* 0x0000000833047824 */ /* 0x001fe200078e022d */
[----:B------:R-:W-:-:S02]  /*7da0*/  ISETP.LT.AND P3, PT, R43, UR15, !P0 ;  /* 0x0000000f2b007c0c */ /* 0x000fc4000c761270 */
[----:B------:R-:W-:Y:S01]  /*7db0*/  LEA.HI.X.SX32 R25, R45, R191, 0x1, P6 ;  /* 0x000000bf2d197211 */ /* 0x000fe200030f0eff */
[C---:B------:R-:W-:Y:S01]  /*7dc0*/  IMAD R8, R51.reuse, 0x8, R4 ;  /* 0x0000000833087824 */ /* 0x040fe200078e0204 */
[----:B------:R-:W-:Y:S01]  /*7dd0*/  LEA R20, P6, R4, R49, 0x1 ;  /* 0x0000003104147211 */ /* 0x000fe200078c08ff */
[----:B------:R0:W-:Y:S01]  /*7de0*/  @P4 STG.E.U16 desc[UR10][R2.64], R16 ;  /* 0x0000001002004986 */ /* 0x0001e2000c10150a */
[----:B------:R-:W-:Y:S02]  /*7df0*/  ISETP.LT.AND P4, PT, R42, UR15, !P0 ;  /* 0x0000000f2a007c0c */ /* 0x000fe4000c781270 */
[----:B------:R-:W-:Y:S01]  /*7e00*/  LEA.HI.X.SX32 R21, R4, R191, 0x1, P6 ;  /* 0x000000bf04157211 */ /* 0x000fe200030f0eff */
[----:B------:R-:W-:Y:S01]  /*7e10*/  IMAD R4, R51, 0x8, R8 ;  /* 0x0000000833047824 */ /* 0x000fe200078e0208 */
[----:B-1----:R-:W-:Y:S01]  /*7e20*/  LEA R22, P6, R8, R49, 0x1 ;  /* 0x0000003108167211 */ /* 0x002fe200078c08ff */
[----:B------:R-:W-:Y:S01]  /*7e30*/  @P5 STG.E.U16 desc[UR10][R24.64], R17 ;  /* 0x0000001118005986 */ /* 0x000fe2000c10150a */
[----:B------:R-:W-:-:S02]  /*7e40*/  ISETP.LT.AND P5, PT, R41, UR15, !P0 ;  /* 0x0000000f29007c0c */ /* 0x000fc4000c7a1270 */
[----:B------:R-:W-:Y:S01]  /*7e50*/  LEA.HI.X.SX32 R23, R8, R191, 0x1, P6 ;  /* 0x000000bf08177211 */ /* 0x000fe200030f0eff */
[----:B------:R1:W-:Y:S01]  /*7e60*/  @P3 STG.E.U16 desc[UR10][R20.64], R5 ;  /* 0x0000000514003986 */ /* 0x0003e2000c10150a */
[C---:B------:R-:W-:Y:S01]  /*7e70*/  IMAD R8, R51.reuse, 0x8, R4 ;  /* 0x0000000833087824 */ /* 0x040fe200078e0204 */
[----:B0-----:R-:W-:Y:S02]  /*7e80*/  LEA R2, P6, R4, R49, 0x1 ;  /* 0x0000003104027211 */ /* 0x001fe400078c08ff */
[----:B------:R-:W-:Y:S01]  /*7e90*/  ISETP.LT.AND P3, PT, R40, UR15, !P0 ;  /* 0x0000000f28007c0c */ /* 0x000fe2000c761270 */
[----:B------:R-:W-:Y:S01]  /*7ea0*/  @P4 STG.E.U16 desc[UR10][R22.64], R13 ;  /* 0x0000000d16004986 */ /* 0x000fe2000c10150a */
[----:B------:R-:W-:Y:S01]  /*7eb0*/  LEA.HI.X.SX32 R3, R4, R191, 0x1, P6 ;  /* 0x000000bf04037211 */ /* 0x000fe200030f0eff */
[----:B------:R-:W-:Y:S01]  /*7ec0*/  IMAD R4, R51, 0x8, R8 ;  /* 0x0000000833047824 */ /* 0x000fe200078e0208 */
[----:B------:R-:W-:Y:S02]  /*7ed0*/  LEA R16, P6, R8, R49, 0x1 ;  /* 0x0000003108107211 */ /* 0x000fe400078c08ff */
[----:B------:R-:W-:Y:S01]  /*7ee0*/  ISETP.LT.AND P4, PT, R39, UR15, !P0 ;  /* 0x0000000f27007c0c */ /* 0x000fe2000c781270 */
[----:B------:R0:W-:Y:S01]  /*7ef0*/  @P5 STG.E.U16 desc[UR10][R2.64], R9 ;  /* 0x0000000902005986 */ /* 0x0001e2000c10150a */
[----:B-1----:R-:W-:-:S02]  /*7f00*/  PRMT R21, R17, 0x7632, R21 ;  /* 0x0000763211157816 */ /* 0x002fc40000000015 */
[----:B------:R-:W-:Y:S01]  /*7f10*/  LEA.HI.X.SX32 R17, R8, R191, 0x1, P6 ;  /* 0x000000bf08117211 */ /* 0x000fe200030f0eff */
[----:B------:R-:W-:Y:S01]  /*7f20*/  VIADD R8, R0, 0x78 ;  /* 0x0000007800087836 */ /* 0x000fe20000000000 */
[----:B------:R-:W-:Y:S02]  /*7f30*/  LEA R20, P6, R4, R49, 0x1 ;  /* 0x0000003104147211 */ /* 0x000fe400078c08ff */
[----:B------:R-:W-:Y:S01]  /*7f40*/  ISETP.LT.AND P5, PT, R38, UR15, !P0 ;  /* 0x0000000f26007c0c */ /* 0x000fe2000c7a1270 */
[----:B------:R1:W-:Y:S01]  /*7f50*/  @P3 STG.E.U16 desc[UR10][R16.64], R21 ;  /* 0x0000001510003986 */ /* 0x0003e2000c10150a */
[----:B------:R-:W-:Y:S02]  /*7f60*/  LEA R12, R51, R4, 0x3 ;  /* 0x00000004330c7211 */ /* 0x000fe400078e18ff */
[----:B------:R-:W-:Y:S02]  /*7f70*/  PRMT R5, R5, 0x7632, R5 ;  /* 0x0000763205057816 */ /* 0x000fe40000000005 */
[C---:B------:R-:W-:Y:S01]  /*7f80*/  ISETP.LT.AND P3, PT, R8.reuse, UR15, !P0 ;  /* 0x0000000f08007c0c */ /* 0x040fe2000c761270 */
[----:B------:R-:W-:Y:S01]  /*7f90*/  IMAD R8, R8, R51, RZ ;  /* 0x0000003308087224 */ /* 0x000fe200078e02ff */
[----:B0-----:R-:W-:-:S02]  /*7fa0*/  PRMT R3, R13, 0x7632, R3 ;  /* 0x000076320d037816 */ /* 0x001fc40000000003 */
[----:B-1----:R-:W-:Y:S02]  /*7fb0*/  LEA.HI.X.SX32 R21, R4, R191, 0x1, P6 ;  /* 0x000000bf04157211 */ /* 0x002fe400030f0eff */
[----:B------:R-:W-:-:S03]  /*7fc0*/  LEA R4, P6, R12, R49, 0x1 ;  /* 0x000000310c047211 */ /* 0x000fc600078c08ff */
[----:B------:R0:W-:Y:S01]  /*7fd0*/  @P4 STG.E.U16 desc[UR10][R20.64], R5 ;  /* 0x0000000514004986 */ /* 0x0001e2000c10150a */
[----:B------:R-:W-:Y:S02]  /*7fe0*/  ISETP.LT.AND P4, PT, R37, UR15, !P0 ;  /* 0x0000000f25007c0c */ /* 0x000fe4000c781270 */
[----:B0-----:R-:W-:Y:S01]  /*7ff0*/  LEA.HI.X.SX32 R5, R12, R191, 0x1, P6 ;  /* 0x000000bf0c057211 */ /* 0x001fe200030f0eff */
[----:B------:R-:W-:Y:S01]  /*8000*/  IMAD R12, R51, 0x10, R12 ;  /* 0x00000010330c7824 */ /* 0x000fe200078e020c */
[----:B------:R-:W-:Y:S02]  /*8010*/  LEA R2, P6, R8, R49, 0x1 ;  /* 0x0000003108027211 */ /* 0x000fe400078c08ff */
[----:B------:R-:W-:Y:S01]  /*8020*/  PRMT R21, R9, 0x7632, R21 ;  /* 0x0000763209157816 */ /* 0x000fe20000000015 */
[----:B------:R0:W-:Y:S01]  /*8030*/  @P5 STG.E.U16 desc[UR10][R4.64], R3 ;  /* 0x0000000304005986 */ /* 0x0001e2000c10150a */
[----:B------:R-:W-:Y:S01]  /*8040*/  IMAD R13, R51, 0x8, R12 ;  /* 0x00000008330d7824 */ /* 0x000fe200078e020c */
[----:B------:R-:W-:-:S03]  /*8050*/  ISETP.LT.AND P5, PT, R36, UR15, !P0 ;  /* 0x0000000f24007c0c */ /* 0x000fc6000c7a1270 */
[----:B------:R-:W-:-:S04]  /*8060*/  IMAD R16, R51, 0x8, R13 ;  /* 0x0000000833107824 */ /* 0x000fc800078e020d */
[----:B------:R-:W-:Y:S01]  /*8070*/  IMAD R17, R51, 0x8, R16 ;  /* 0x0000000833117824 */ /* 0x000fe200078e0210 */
[----:B0-----:R-:W-:Y:S02]  /*8080*/  LEA.HI.X.SX32 R3, R8, R191, 0x1, P6 ;  /* 0x000000bf08037211 */ /* 0x001fe400030f0eff */
[----:B------:R-:W-:-:S03]  /*8090*/  LEA R8, P6, R12, R49, 0x1 ;  /* 0x000000310c087211 */ /* 0x000fc600078c08ff */
[----:B------:R0:W-:Y:S01]  /*80a0*/  @P3 STG.E.U16 desc[UR10][R2.64], R21 ;  /* 0x0000001502003986 */ /* 0x0001e2000c10150a */
[----:B------:R-:W-:Y:S02]  /*80b0*/  LEA.HI.X.SX32 R9, R12, R191, 0x1, P6 ;  /* 0x000000bf0c097211 */ /* 0x000fe400030f0eff */
[----:B------:R-:W-:Y:S02]  /*80c0*/  LEA R12, P6, R13, R49, 0x1 ;  /* 0x000000310d0c7211 */ /* 0x000fe400078c08ff */
[----:B------:R-:W-:Y:S01]  /*80d0*/  ISETP.LT.AND P3, PT, R35, UR15, !P0 ;  /* 0x0000000f23007c0c */ /* 0x000fe2000c761270 */
[----:B------:R1:W-:Y:S01]  /*80e0*/  @P4 STG.E.U16 desc[UR10][R8.64], R18 ;  /* 0x0000001208004986 */ /* 0x0003e2000c10150a */
[----:B------:R-:W-:Y:S02]  /*80f0*/  LEA.HI.X.SX32 R13, R13, R191, 0x1, P6 ;  /* 0x000000bf0d0d7211 */ /* 0x000fe400030f0eff */
[----:B------:R-:W-:Y:S02]  /*8100*/  LEA R4, P6, R16, R49, 0x1 ;  /* 0x0000003110047211 */ /* 0x000fe400078c08ff */
[----:B------:R-:W-:Y:S01]  /*8110*/  ISETP.LT.AND P4, PT, R34, UR15, !P0 ;  /* 0x0000000f22007c0c */ /* 0x000fe2000c781270 */
[----:B------:R2:W-:Y:S01]  /*8120*/  @P5 STG.E.U16 desc[UR10][R12.64], R6 ;  /* 0x000000060c005986 */ /* 0x0005e2000c10150a */
[----:B------:R-:W-:Y:S01]  /*8130*/  LEA.HI.X.SX32 R5, R16, R191, 0x1, P6 ;  /* 0x000000bf10057211 */ /* 0x000fe200030f0eff */
[----:B------:R-:W-:Y:S01]  /*8140*/  IMAD R16, R51, 0x8, R17 ;  /* 0x0000000833107824 */ /* 0x000fe200078e0211 */
[----:B0-----:R-:W-:-:S02]  /*8150*/  LEA R2, P6, R17, R49, 0x1 ;  /* 0x0000003111027211 */ /* 0x001fc400078c08ff */
[----:B------:R-:W-:Y:S01]  /*8160*/  ISETP.LT.AND P5, PT, R33, UR15, !P0 ;  /* 0x0000000f21007c0c */ /* 0x000fe2000c7a1270 */
[----:B------:R0:W-:Y:S01]  /*8170*/  @P3 STG.E.U16 desc[UR10][R4.64], R14 ;  /* 0x0000000e04003986 */ /* 0x0001e2000c10150a */
[----:B------:R-:W-:Y:S01]  /*8180*/  LEA.HI.X.SX32 R3, R17, R191, 0x1, P6 ;  /* 0x000000bf11037211 */ /* 0x000fe200030f0eff */
[C---:B------:R-:W-:Y:S01]  /*8190*/  IMAD R17, R51.reuse, 0x8, R16 ;  /* 0x0000000833117824 */ /* 0x040fe200078e0210 */
[----:B-1----:R-:W-:Y:S02]  /*81a0*/  LEA R8, P6, R16, R49, 0x1 ;  /* 0x0000003110087211 */ /* 0x002fe400078c08ff */
[----:B------:R-:W-:Y:S01]  /*81b0*/  PRMT R18, R18, 0x7632, R18 ;  /* 0x0000763212127816 */ /* 0x000fe20000000012 */
[----:B------:R1:W-:Y:S01]  /*81c0*/  @P4 STG.E.U16 desc[UR10][R2.64], R10 ;  /* 0x0000000a02004986 */ /* 0x0003e2000c10150a */
[----:B------:R-:W-:Y:S01]  /*81d0*/  LEA.HI.X.SX32 R9, R16, R191, 0x1, P6 ;  /* 0x000000bf10097211 */ /* 0x000fe200030f0eff */
[----:B------:R-:W-:Y:S01]  /*81e0*/  IMAD R16, R51, 0x8, R17 ;  /* 0x0000000833107824 */ /* 0x000fe200078e0211 */
[----:B------:R-:W-:-:S02]  /*81f0*/  ISETP.LT.AND P3, PT, R32, UR15, !P0 ;  /* 0x0000000f20007c0c */ /* 0x000fc4000c761270 */
[----:B--2---:R-:W-:Y:S01]  /*8200*/  LEA R12, P6, R17, R49, 0x1 ;  /* 0x00000031110c7211 */ /* 0x004fe200078c08ff */
[C---:B0-----:R-:W-:Y:S01]  /*8210*/  VIADD R4, R0.reuse, 0xb8 ;  /* 0x000000b800047836 */ /* 0x041fe20000000000 */
[----:B------:R0:W-:Y:S01]  /*8220*/  @P5 STG.E.U16 desc[UR10][R8.64], R18 ;  /* 0x0000001208005986 */ /* 0x0001e2000c10150a */
[----:B------:R-:W-:Y:S01]  /*8230*/  ISETP.LT.AND P4, PT, R31, UR15, !P0 ;  /* 0x0000000f1f007c0c */ /* 0x000fe2000c781270 */
[----:B------:R-:W-:Y:S01]  /*8240*/  VIADD R0, R0, 0xf8 ;  /* 0x000000f800007836 */ /* 0x000fe20000000000 */
[----:B------:R-:W-:Y:S02]  /*8250*/  LEA.HI.X.SX32 R13, R17, R191, 0x1, P6 ;  /* 0x000000bf110d7211 */ /* 0x000fe400030f0eff */
[----:B-1----:R-:W-:Y:S01]  /*8260*/  PRMT R3, R6, 0x7632, R3 ;  /* 0x0000763206037816 */ /* 0x002fe20000000003 */
[CC--:B------:R-:W-:Y:S01]  /*8270*/  IMAD R6, R4.reuse, R51.reuse, RZ ;  /* 0x0000003304067224 */ /* 0x0c0fe200078e02ff */
[----:B------:R-:W-:Y:S01]  /*8280*/  ISETP.LT.AND P5, PT, R4, UR15, !P0 ;  /* 0x0000000f04007c0c */ /* 0x000fe2000c7a1270 */
[----:B------:R-:W-:Y:S01]  /*8290*/  IMAD R21, R0, R51, RZ ;  /* 0x0000003300157224 */ /* 0x000fe200078e02ff */
[----:B------:R-:W-:Y:S01]  /*82a0*/  LEA R4, P6, R16, R49, 0x1 ;  /* 0x0000003110047211 */ /* 0x000fe200078c08ff */
[----:B------:R1:W-:Y:S01]  /*82b0*/  @P3 STG.E.U16 desc[UR10][R12.64], R3 ;  /* 0x000000030c003986 */ /* 0x0003e2000c10150a */
[----:B------:R-:W-:-:S02]  /*82c0*/  PRMT R14, R14, 0x7632, R14 ;  /* 0x000076320e0e7816 */ /* 0x000fc4000000000e */
[----:B------:R-:W-:Y:S02]  /*82d0*/  LEA.HI.X.SX32 R5, R16, R191, 0x1, P6 ;  /* 0x000000bf10057211 */ /* 0x000fe400030f0eff */
[----:B------:R-:W-:Y:S02]  /*82e0*/  LEA R2, P6, R6, R49, 0x1 ;  /* 0x0000003106027211 */ /* 0x000fe400078c08ff */
[C---:B------:R-:W-:Y:S01]  /*82f0*/  LEA R16, R51.reuse, R16, 0x4 ;  /* 0x0000001033107211 */ /* 0x040fe200078e20ff */
[----:B------:R2:W-:Y:S01]  /*8300*/  @P4 STG.E.U16 desc[UR10][R4.64], R14 ;  /* 0x0000000e04004986 */ /* 0x0005e2000c10150a */
[----:B------:R-:W-:Y:S02]  /*8310*/  ISETP.LT.AND P3, PT, R30, UR15, !P0 ;  /* 0x0000000f1e007c0c */ /* 0x000fe4000c761270 */
[----:B0-----:R-:W-:Y:S02]  /*8320*/  PRMT R9, R10, 0x7632, R9 ;  /* 0x000076320a097816 */ /* 0x001fe40000000009 */
[----:B-1----:R-:W-:Y:S01]  /*8330*/  LEA.HI.X.SX32 R3, R6, R191, 0x1, P6 ;  /* 0x000000bf06037211 */ /* 0x002fe200030f0eff */
[----:B------:R-:W-:Y:S01]  /*8340*/  IMAD R6, R51, 0x8, R16 ;  /* 0x0000000833067824 */ /* 0x000fe200078e0210 */
[----:B------:R-:W-:-:S03]  /*8350*/  LEA R8, P4, R16, R49, 0x1 ;  /* 0x0000003110087211 */ /* 0x000fc600078808ff */
[----:B------:R-:W-:Y:S01]  /*8360*/  IMAD R10, R51, 0x8, R6 ;  /* 0x00000008330a7824 */ /* 0x000fe200078e0206 */
[C---:B------:R-:W-:Y:S01]  /*8370*/  LEA R12, P6, R6.reuse, R49, 0x1 ;  /* 0x00000031060c7211 */ /* 0x040fe200078c08ff */
[----:B------:R0:W-:Y:S01]  /*8380*/  @P5 STG.E.U16 desc[UR10][R2.64], R9 ;  /* 0x0000000902005986 */ /* 0x0001e2000c10150a */
[----:B------:R-:W-:Y:S02]  /*8390*/  ISETP.LT.AND P5, PT, R29, UR15, !P0 ;  /* 0x0000000f1d007c0c */ /* 0x000fe4000c7a1270 */
[----:B------:R-:W-:Y:S01]  /*83a0*/  LEA.HI.X.SX32 R13, R6, R191, 0x1, P6 ;  /* 0x000000bf060d7211 */ /* 0x000fe200030f0eff */
[----:B------:R-:W-:-:S04]  /*83b0*/  IMAD R6, R51, 0x8, R10 ;  /* 0x0000000833067824 */ /* 0x000fc800078e020a */
[----:B--2---:R-:W-:Y:S01]  /*83c0*/  IMAD R14, R51, 0x8, R6 ;  /* 0x00000008330e7824 */ /* 0x004fe200078e0206 */
[----:B0-----:R-:W-:-:S03]  /*83d0*/  LEA.HI.X.SX32 R9, R16, R191, 0x1, P4 ;  /* 0x000000bf10097211 */ /* 0x001fc600020f0eff */
[----:B------:R-:W-:Y:S01]  /*83e0*/  IMAD R18, R51, 0x8, R14 ;  /* 0x0000000833127824 */ /* 0x000fe200078e020e */
[----:B------:R-:W-:Y:S01]  /*83f0*/  ISETP.LT.AND P4, PT, R28, UR15, !P0 ;  /* 0x0000000f1c007c0c */ /* 0x000fe2000c781270 */
[----:B------:R-:W-:Y:S01]  /*8400*/  @P3 STG.E.U16 desc[UR10][R8.64], R19 ;  /* 0x0000001308003986 */ /* 0x000fe2000c10150a */
[----:B------:R-:W-:-:S03]  /*8410*/  LEA R4, P3, R6, R49, 0x1 ;  /* 0x0000003106047211 */ /* 0x000fc600078608ff */
[----:B------:R0:W-:Y:S01]  /*8420*/  @P1 STG.E.U16 desc[UR10][R12.64], R7 ;  /* 0x000000070c001986 */ /* 0x0001e2000c10150a */
[----:B------:R-:W-:Y:S02]  /*8430*/  LEA R2, P1, R10, R49, 0x1 ;  /* 0x000000310a027211 */ /* 0x000fe400078208ff */
[-C--:B------:R-:W-:Y:S02]  /*8440*/  LEA.HI.X.SX32 R5, R6, R191.reuse, 0x1, P3 ;  /* 0x000000bf06057211 */ /* 0x080fe400018f0eff */
[----:B------:R-:W-:Y:S01]  /*8450*/  LEA.HI.X.SX32 R3, R10, R191, 0x1, P1 ;  /* 0x000000bf0a037211 */ /* 0x000fe200008f0eff */
[----:B------:R-:W-:Y:S01]  /*8460*/  IMAD R10, R51, 0x8, R18 ;  /* 0x00000008330a7824 */ /* 0x000fe200078e0212 */
[C---:B------:R-:W-:Y:S02]  /*8470*/  LEA R16, P1, R14.reuse, R49, 0x1 ;  /* 0x000000310e107211 */ /* 0x040fe400078208ff */
[----:B------:R-:W-:Y:S01]  /*8480*/  ISETP.LT.AND P3, PT, R27, UR15, !P0 ;  /* 0x0000000f1b007c0c */ /* 0x000fe2000c761270 */
[----:B------:R1:W-:Y:S01]  /*8490*/  @P5 STG.E.U16 desc[UR10][R2.64], R15 ;  /* 0x0000000f02005986 */ /* 0x0003e2000c10150a */
[----:B------:R-:W-:-:S02]  /*84a0*/  LEA.HI.X.SX32 R17, R14, R191, 0x1, P1 ;  /* 0x000000bf0e117211 */ /* 0x000fc400008f0eff */
[-C--:B0-----:R-:W-:Y:S01]  /*84b0*/  LEA R12, P1, R10, R49.reuse, 0x1 ;  /* 0x000000310a0c7211 */ /* 0x081fe200078208ff */
[----:B------:R1:W-:Y:S01]  /*84c0*/  @P4 STG.E.U16 desc[UR10][R4.64], R11 ;  /* 0x0000000b04004986 */ /* 0x0003e2000c10150a */
[----:B------:R-:W-:Y:S02]  /*84d0*/  LEA R8, P6, R18, R49, 0x1 ;  /* 0x0000003112087211 */ /* 0x000fe400078c08ff */
[----:B------:R-:W-:Y:S02]  /*84e0*/  LEA.HI.X.SX32 R13, R10, R191, 0x1, P1 ;  /* 0x000000bf0a0d7211 */ /* 0x000fe400008f0eff */
[----:B------:R-:W-:Y:S02]  /*84f0*/  ISETP.LT.AND P1, PT, R0, UR15, !P0 ;  /* 0x0000000f00007c0c */ /* 0x000fe4000c721270 */
[----:B------:R-:W-:Y:S02]  /*8500*/  ISETP.LT.AND P0, PT, R26, UR15, !P0 ;  /* 0x0000000f1a007c0c */ /* 0x000fe4000c701270 */
[----:B------:R-:W-:-:S02]  /*8510*/  PRMT R19, R19, 0x7632, R19 ;  /* 0x0000763213137816 */ /* 0x000fc40000000013 */
[----:B------:R-:W-:Y:S02]  /*8520*/  LEA.HI.X.SX32 R9, R18, R191, 0x1, P6 ;  /* 0x000000bf12097211 */ /* 0x000fe400030f0eff */
[----:B------:R-:W-:Y:S01]  /*8530*/  PRMT R7, R7, 0x7632, R7 ;  /* 0x0000763207077816 */ /* 0x000fe20000000007 */
[----:B------:R1:W-:Y:S01]  /*8540*/  @P3 STG.E.U16 desc[UR10][R16.64], R19 ;  /* 0x0000001310003986 */ /* 0x0003e2000c10150a */
[----:B------:R-:W-:Y:S02]  /*8550*/  PRMT R6, R15, 0x7632, R6 ;  /* 0x000076320f067816 */ /* 0x000fe40000000006 */
[C---:B------:R-:W-:Y:S01]  /*8560*/  LEA R20, P6, R21.reuse, R49, 0x1 ;  /* 0x0000003115147211 */ /* 0x040fe200078c08ff */
[----:B------:R1:W-:Y:S03]  /*8570*/  @P2 STG.E.U16 desc[UR10][R8.64], R7 ;  /* 0x0000000708002986 */ /* 0x0003e6000c10150a */
[----:B------:R-:W-:Y:S01]  /*8580*/  LEA.HI.X.SX32 R21, R21, R191, 0x1, P6 ;  /* 0x000000bf15157211 */ /* 0x000fe200030f0eff */
[----:B------:R1:W-:Y:S01]  /*8590*/  @P0 STG.E.U16 desc[UR10][R12.64], R6 ;  /* 0x000000060c000986 */ /* 0x0003e2000c10150a */
[----:B------:R-:W-:Y:S07]  /*85a0*/  @!P1 EXIT ;  /* 0x000000000000994d */ /* 0x000fee0003800000 */
[----:B------:R-:W-:-:S05]  /*85b0*/  PRMT R10, R11, 0x7632, R10 ;  /* 0x000076320b0a7816 */ /* 0x000fca000000000a */
[----:B------:R-:W-:Y:S01]  /*85c0*/  STG.E.U16 desc[UR10][R20.64], R10 ;  /* 0x0000000a14007986 */ /* 0x000fe2000c10150a */
[----:B------:R-:W-:Y:S05]  /*85d0*/  EXIT ;  /* 0x000000000000794d */ /* 0x000fea0003800000 */
.L_x_3:
[----:B------:R-:W-:-:S00]  /*85e0*/  BRA `(.L_x_3) ;  /* 0xfffffffc00fc7947 */ /* 0x000fc0000383ffff */
[----:B------:R-:W-:-:S00]  /*85f0*/  NOP ;  /* 0x0000000000007918 */ /* 0x000fc00000000000 */
        /* <DEDUP_REMOVED lines=8> */
.L_x_4:


//--------------------- .nv.shared.matmul_kernel  --------------------------
	.section	.nv.shared.matmul_kernel,"aw",@nobits
	.sectionflags	@""
	.align	16
	.zero		1024


//--------------------- .nv.shared.reserved.0     --------------------------
	.section	.nv.shared.reserved.0,"aw",@nobits
	.weak		__nv_reservedSMEM_offset_0_alias
	.size		__nv_reservedSMEM_offset_0_alias, 0, 64
	.other		__nv_reservedSMEM_offset_0_alias,@"STO_CUDA_RESERVED_SHARED STV_DEFAULT"
__nv_reservedSMEM_offset_0_alias:
	.zero		0
	.zero		64


//--------------------- .nv.constant0.matmul_kernel --------------------------
	.section	.nv.constant0.matmul_kernel,"a",@progbits
	.sectionflags	@""
	.align	4
.nv.constant0.matmul_kernel:
	.zero		976


//--------------------- SYMBOLS --------------------------

	.type		.nv.reservedSmem.offset0,@object
	.size		.nv.reservedSmem.offset0,0x4
	.type		.nv.reservedSmem.cap,@object
	.size		.nv.reservedSmem.cap,0x4
